def matmul_kernel(
    a_ptr,
    b_ptr,
    c_ptr,
    M,
    N,
    K,
    stride_am,
    stride_ak,
    stride_bk,
    stride_bn,
    stride_cm,
    stride_cn,
    BLOCK_M: tl.constexpr,
    BLOCK_N: tl.constexpr,
    BLOCK_K: tl.constexpr,
    GROUP_M: tl.constexpr,
):
    pid = tl.program_id(axis=0)
    num_pid_m = tl.cdiv(M, BLOCK_M)
    num_pid_n = tl.cdiv(N, BLOCK_N)
    num_pid_in_group = GROUP_M * num_pid_n
    group_id = pid // num_pid_in_group
    first_pid_m = group_id * GROUP_M
    group_size_m = min(num_pid_m - first_pid_m, GROUP_M)
    pid_m = first_pid_m + ((pid % num_pid_in_group) % group_size_m)
    pid_n = (pid % num_pid_in_group) // group_size_m

    offs_am = (pid_m * BLOCK_M + tl.arange(0, BLOCK_M)) % M
    offs_bn = (pid_n * BLOCK_N + tl.arange(0, BLOCK_N)) % N
    offs_k = tl.arange(0, BLOCK_K)
    a_ptrs = a_ptr + offs_am[:, None] * stride_am + offs_k[None, :] * stride_ak
    b_ptrs = b_ptr + offs_k[:, None] * stride_bk + offs_bn[None, :] * stride_bn

    acc = tl.zeros((BLOCK_M, BLOCK_N), dtype=tl.float32)
    for kk in range(0, tl.cdiv(K, BLOCK_K)):
        a = tl.load(a_ptrs, mask=offs_k[None, :] < K - kk * BLOCK_K, other=0.0)
        b = tl.load(b_ptrs, mask=offs_k[:, None] < K - kk * BLOCK_K, other=0.0)
        acc = tl.dot(a, b, acc)
        a_ptrs += BLOCK_K * stride_ak
        b_ptrs += BLOCK_K * stride_bk

    c = acc.to(c_ptr.dtype.element_ty)
    offs_cm = pid_m * BLOCK_M + tl.arange(0, BLOCK_M)
    offs_cn = pid_n * BLOCK_N + tl.arange(0, BLOCK_N)
    c_ptrs = c_ptr + offs_cm[:, None] * stride_cm + offs_cn[None, :] * stride_cn
    mask = (offs_cm[:, None] < M) & (offs_cn[None, :] < N)
    tl.store(c_ptrs, c, mask=mask)

# config = {"BLOCK_K": 128, "BLOCK_M": 32, "BLOCK_N": 32, "GROUP_M": 8, "arch": "sm_90", "dtype": "bf16", "num_ctas": 1, "num_stages": 2, "num_warps": 8}
# arch = sm_90


// ===== COMPILED SASS (sm_90a) =====

	.target	sm_90a

	.elftype	@"ET_EXEC"


//--------------------- .note.nv.tkinfo           --------------------------
	.section	.note.nv.tkinfo,"",@"SHT_NOTE"
	.sectionflags	@"SHF_NOTE_NV_TKINFO"
	.tkinfo
        /*0018*/ 	.word	0x00000002
        /*0030*/ 	.string	""
        /*0030*/ 	.string	"ptxas"
        /*0030*/ 	.string	"Cuda compilation tools, release 13.0, V13.0.88"
        /*0030*/ 	.string	"Build cuda_13.0.r13.0/compiler.36424714_0"
        /*0030*/ 	.string	"-v  -suppress-debug-info  -lineinfo  -arch sm_90a "



//--------------------- .note.nv.cuinfo           --------------------------
	.section	.note.nv.cuinfo,"",@"SHT_NOTE"
	.sectionflags	@"SHF_NOTE_NV_CUINFO"
        /*0018*/ 	.short	0x0002
        /*001a*/ 	.short	0x005a
        /*001c*/ 	.short	0x0082
	.zero		2


//--------------------- .nv.info                  --------------------------
	.section	.nv.info,"",@"SHT_CUDA_INFO"
	.align	4


	//----- nvinfo : EIATTR_REGCOUNT
	.align		4
        /*0000*/ 	.byte	0x04, 0x2f
        /*0002*/ 	.short	(.L_1 - .L_0)
	.align		4
.L_0:
        /*0004*/ 	.word	index@(matmul_kernel)
        /*0008*/ 	.word	0x0000007d


	//----- nvinfo : EIATTR_FRAME_SIZE
	.align		4
.L_1:
        /*000c*/ 	.byte	0x04, 0x11
        /*000e*/ 	.short	(.L_3 - .L_2)
	.align		4
.L_2:
        /*0010*/ 	.word	index@(matmul_kernel)
        /*0014*/ 	.word	0x00000000


	//----- nvinfo : EIATTR_MIN_STACK_SIZE
	.align		4
.L_3:
        /*0018*/ 	.byte	0x04, 0x12
        /*001a*/ 	.short	(.L_5 - .L_4)
	.align		4
.L_4:
        /*001c*/ 	.word	index@(matmul_kernel)
        /*0020*/ 	.word	0x00000000
.L_5:


//--------------------- .nv.compat                --------------------------
	.section	.nv.compat,"",@"SHT_CUDA_COMPAT_INFO"
	.align	4
        /*0000*/ 	.byte	0x02, 0x09, 0x01, 0x00, 0x02, 0x02, 0x01, 0x00, 0x02, 0x05, 0x05, 0x00, 0x03, 0x07, 0x01, 0x01
        /*0010*/ 	.byte	0x02, 0x03, 0x00, 0x00, 0x02, 0x06, 0x01, 0x00, 0x04, 0x0b, 0x08, 0x00, 0x00, 0x00, 0x00, 0x00
        /*0020*/ 	.byte	0x00, 0x00, 0x00, 0x00


//--------------------- .nv.info.matmul_kernel    --------------------------
	.section	.nv.info.matmul_kernel,"",@"SHT_CUDA_INFO"
	.sectionflags	@""
	.align	4


	//----- nvinfo : EIATTR_CUDA_API_VERSION
	.align		4
        /*0000*/ 	.byte	0x04, 0x37
        /*0002*/ 	.short	(.L_7 - .L_6)
.L_6:
        /*0004*/ 	.word	0x00000082


	//----- nvinfo : EIATTR_KPARAM_INFO
	.align		4
.L_7:
        /*0008*/ 	.byte	0x04, 0x17
        /*000a*/ 	.short	(.L_9 - .L_8)
.L_8:
        /*000c*/ 	.word	0x00000000
        /*0010*/ 	.short	0x000d
        /*0012*/ 	.short	0x0048
        /*0014*/ 	.byte	0x00, 0xf4, 0x21, 0x00


	//----- nvinfo : EIATTR_KPARAM_INFO
	.align		4
.L_9:
        /*0018*/ 	.byte	0x04, 0x17
        /*001a*/ 	.short	(.L_11 - .L_10)
.L_10:
        /*001c*/ 	.word	0x00000000
        /*0020*/ 	.short	0x000c
        /*0022*/ 	.short	0x0040
        /*0024*/ 	.byte	0x00, 0xf4, 0x21, 0x00


	//----- nvinfo : EIATTR_KPARAM_INFO
	.align		4
.L_11:
        /*0028*/ 	.byte	0x04, 0x17
        /*002a*/ 	.short	(.L_13 - .L_12)
.L_12:
        /*002c*/ 	.word	0x00000000
        /*0030*/ 	.short	0x000b
        /*0032*/ 	.short	0x0038
        /*0034*/ 	.byte	0x00, 0xf0, 0x11, 0x00


	//----- nvinfo : EIATTR_KPARAM_INFO
	.align		4
.L_13:
        /*0038*/ 	.byte	0x04, 0x17
        /*003a*/ 	.short	(.L_15 - .L_14)
.L_14:
        /*003c*/ 	.word	0x00000000
        /*0040*/ 	.short	0x000a
        /*0042*/ 	.short	0x0034
        /*0044*/ 	.byte	0x00, 0xf0, 0x11, 0x00


	//----- nvinfo : EIATTR_KPARAM_INFO
	.align		4
.L_15:
        /*0048*/ 	.byte	0x04, 0x17
        /*004a*/ 	.short	(.L_17 - .L_16)
.L_16:
        /*004c*/ 	.word	0x00000000
        /*0050*/ 	.short	0x0009
        /*0052*/ 	.short	0x0030
        /*0054*/ 	.byte	0x00, 0xf0, 0x11, 0x00


	//----- nvinfo : EIATTR_KPARAM_INFO
	.align		4
.L_17:
        /*0058*/ 	.byte	0x04, 0x17
        /*005a*/ 	.short	(.L_19 - .L_18)
.L_18:
        /*005c*/ 	.word	0x00000000
        /*0060*/ 	.short	0x0008
        /*0062*/ 	.short	0x002c
        /*0064*/ 	.byte	0x00, 0xf0, 0x11, 0x00


	//----- nvinfo : EIATTR_KPARAM_INFO
	.align		4
.L_19:
        /*0068*/ 	.byte	0x04, 0x17
        /*006a*/ 	.short	(.L_21 - .L_20)
.L_20:
        /*006c*/ 	.word	0x00000000
        /*0070*/ 	.short	0x0007
        /*0072*/ 	.short	0x0028
        /*0074*/ 	.byte	0x00, 0xf0, 0x11, 0x00


	//----- nvinfo : EIATTR_KPARAM_INFO
	.align		4
.L_21:
        /*0078*/ 	.byte	0x04, 0x17
        /*007a*/ 	.short	(.L_23 - .L_22)
.L_22:
        /*007c*/ 	.word	0x00000000
        /*0080*/ 	.short	0x0006
        /*0082*/ 	.short	0x0024
        /*0084*/ 	.byte	0x00, 0xf0, 0x11, 0x00


	//----- nvinfo : EIATTR_KPARAM_INFO
	.align		4
.L_23:
        /*0088*/ 	.byte	0x04, 0x17
        /*008a*/ 	.short	(.L_25 - .L_24)
.L_24:
        /*008c*/ 	.word	0x00000000
        /*0090*/ 	.short	0x0005
        /*0092*/ 	.short	0x0020
        /*0094*/ 	.byte	0x00, 0xf0, 0x11, 0x00


	//----- nvinfo : EIATTR_KPARAM_INFO
	.align		4
.L_25:
        /*0098*/ 	.byte	0x04, 0x17
        /*009a*/ 	.short	(.L_27 - .L_26)
.L_26:
        /*009c*/ 	.word	0x00000000
        /*00a0*/ 	.short	0x0004
        /*00a2*/ 	.short	0x001c
        /*00a4*/ 	.byte	0x00, 0xf0, 0x11, 0x00


	//----- nvinfo : EIATTR_KPARAM_INFO
	.align		4
.L_27:
        /*00a8*/ 	.byte	0x04, 0x17
        /*00aa*/ 	.short	(.L_29 - .L_28)
.L_28:
        /*00ac*/ 	.word	0x00000000
        /*00b0*/ 	.short	0x0003
        /*00b2*/ 	.short	0x0018
        /*00b4*/ 	.byte	0x00, 0xf0, 0x11, 0x00


	//----- nvinfo : EIATTR_KPARAM_INFO
	.align		4
.L_29:
        /*00b8*/ 	.byte	0x04, 0x17
        /*00ba*/ 	.short	(.L_31 - .L_30)
.L_30:
        /*00bc*/ 	.word	0x00000000
        /*00c0*/ 	.short	0x0002
        /*00c2*/ 	.short	0x0010
        /*00c4*/ 	.byte	0x00, 0xf4, 0x21, 0x00


	//----- nvinfo : EIATTR_KPARAM_INFO
	.align		4
.L_31:
        /*00c8*/ 	.byte	0x04, 0x17
        /*00ca*/ 	.short	(.L_33 - .L_32)
.L_32:
        /*00cc*/ 	.word	0x00000000
        /*00d0*/ 	.short	0x0001
        /*00d2*/ 	.short	0x0008
        /*00d4*/ 	.byte	0x00, 0xf4, 0x21, 0x00


	//----- nvinfo : EIATTR_KPARAM_INFO
	.align		4
.L_33:
        /*00d8*/ 	.byte	0x04, 0x17
        /*00da*/ 	.short	(.L_35 - .L_34)
.L_34:
        /*00dc*/ 	.word	0x00000000
        /*00e0*/ 	.short	0x0000
        /*00e2*/ 	.short	0x0000
        /*00e4*/ 	.byte	0x00, 0xf4, 0x21, 0x00


	//----- nvinfo : EIATTR_SPARSE_MMA_MASK
	.align		4
.L_35:
        /*00e8*/ 	.byte	0x03, 0x50
        /*00ea*/ 	.short	0x0000


	//----- nvinfo : EIATTR_MAXREG_COUNT
	.align		4
        /*00ec*/ 	.byte	0x03, 0x1b
        /*00ee*/ 	.short	0x00ff


	//----- nvinfo : EIATTR_NUM_BARRIERS
	.align		4
        /*00f0*/ 	.byte	0x02, 0x4c
        /*00f2*/ 	.byte	0x01
	.zero		1


	//----- nvinfo : EIATTR_MERCURY_ISA_VERSION
	.align		4
        /*00f4*/ 	.byte	0x03, 0x5f
        /*00f6*/ 	.short	0x0101


	//----- nvinfo : EIATTR_EXIT_INSTR_OFFSETS
	.align		4
        /*00f8*/ 	.byte	0x04, 0x1c
        /*00fa*/ 	.short	(.L_37 - .L_36)


	//   ....[0]....
.L_36:
        /*00fc*/ 	.word	0x00002f20


	//   ....[1]....
        /*0100*/ 	.word	0x00002f50


	//----- nvinfo : EIATTR_REQNTID
	.align		4
.L_37:
        /*0104*/ 	.byte	0x04, 0x10
        /*0106*/ 	.short	(.L_39 - .L_38)
.L_38:
        /*0108*/ 	.word	0x00000100
        /*010c*/ 	.word	0x00000001
        /*0110*/ 	.word	0x00000001


	//----- nvinfo : EIATTR_CBANK_PARAM_SIZE
	.align		4
.L_39:
        /*0114*/ 	.byte	0x03, 0x19
        /*0116*/ 	.short	0x0050


	//----- nvinfo : EIATTR_PARAM_CBANK
	.align		4
        /*0118*/ 	.byte	0x04, 0x0a
        /*011a*/ 	.short	(.L_41 - .L_40)
	.align		4
.L_40:
        /*011c*/ 	.word	index@(.nv.constant0.matmul_kernel)
        /*0120*/ 	.short	0x0210
        /*0122*/ 	.short	0x0050


	//----- nvinfo : EIATTR_SW_WAR
	.align		4
.L_41:
        /*0124*/ 	.byte	0x04, 0x36
        /*0126*/ 	.short	(.L_43 - .L_42)
.L_42:
        /*0128*/ 	.word	0x00000008
.L_43:


//--------------------- .nv.callgraph             --------------------------
	.section	.nv.callgraph,"",@"SHT_CUDA_CALLGRAPH"
	.align	4
	.sectionentsize	8
	.align		4
        /*0000*/ 	.word	0x00000000
	.align		4
        /*0004*/ 	.word	0xffffffff
	.align		4
        /*0008*/ 	.word	0x00000000
	.align		4
        /*000c*/ 	.word	0xfffffffe
	.align		4
        /*0010*/ 	.word	0x00000000
	.align		4
        /*0014*/ 	.word	0xfffffffd
	.align		4
        /*0018*/ 	.word	0x00000000
	.align		4
        /*001c*/ 	.word	0xfffffffc


//--------------------- .text.matmul_kernel       --------------------------
	.section	.text.matmul_kernel,"ax",@progbits
	.align	128
        .global         matmul_kernel
        .type           matmul_kernel,@function
        .size           matmul_kernel,(.L_x_3 - matmul_kernel)
        .other          matmul_kernel,@"STO_CUDA_ENTRY STV_DEFAULT"
matmul_kernel:
.text.matmul_kernel:
[----:B------:R-:W-:Y:S08]  /*0000*/  LDC R1, c[0x0][0x28] ;  /* 0x00000a00ff017b82 */ /* 0x000ff00000000800 */
[----:B------:R-:W0:Y:S01]  /*0010*/  LDC.64 R18, c[0x0][0x228] ;  /* 0x00008a00ff127b82 */ /* 0x000e220000000a00 */
[----:B------:R-:W1:Y:S01]  /*0020*/  S2R R5, SR_CTAID.X ;  /* 0x0000000000057919 */ /* 0x000e620000002500 */
[----:B------:R-:W-:Y:S01]  /*0030*/  UMOV UR4, 0x400 ;  /* 0x0000040000047882 */ /* 0x000fe20000000000 */
[----:B------:R-:W-:-:S05]  /*0040*/  ULDC.64 UR6, c[0x0][0x208] ;  /* 0x0000820000067ab9 */ /* 0x000fca0000000a00 */
[----:B------:R-:W2:Y:S08]  /*0050*/  LDC R61, c[0x0][0x230] ;  /* 0x00008c00ff3d7b82 */ /* 0x000eb00000000800 */
[----:B------:R-:W3:Y:S01]  /*0060*/  S2UR UR5, SR_CgaCtaId ;  /* 0x00000000000579c3 */ /* 0x000ee20000008800 */
[----:B0-----:R-:W-:-:S05]  /*0070*/  VIADD R0, R19, 0x1f ;  /* 0x0000001f13007836 */ /* 0x001fca0000000000 */
[----:B------:R-:W-:Y:S01]  /*0080*/  SHF.R.S32.HI R3, RZ, 0x1f, R0 ;  /* 0x0000001fff037819 */ /* 0x000fe20000011400 */
[----:B--2---:R-:W-:-:S03]  /*0090*/  VIADD R61, R61, 0x7f ;  /* 0x0000007f3d3d7836 */ /* 0x004fc60000000000 */
[----:B------:R-:W-:Y:S02]  /*00a0*/  LEA.HI R3, R3, R0, RZ, 0x5 ;  /* 0x0000000003037211 */ /* 0x000fe400078f28ff */
[----:B-1----:R-:W-:Y:S02]  /*00b0*/  IABS R8, R5 ;  /* 0x0000000500087213 */ /* 0x002fe40000000000 */
[----:B------:R-:W-:Y:S01]  /*00c0*/  SHF.R.S32.HI R3, RZ, 0x5, R3 ;  /* 0x00000005ff037819 */ /* 0x000fe20000011403 */
[----:B---3--:R-:W-:-:S04]  /*00d0*/  ULEA UR4, UR5, UR4, 0x18 ;  /* 0x0000000405047291 */ /* 0x008fc8000f8ec03f */
[----:B------:R-:W-:-:S05]  /*00e0*/  IMAD.SHL.U32 R4, R3, 0x8, RZ ;  /* 0x0000000803047824 */ /* 0x000fca00078e00ff */
[-C--:B------:R-:W-:Y:S02]  /*00f0*/  IABS R7, R4.reuse ;  /* 0x0000000400077213 */ /* 0x080fe40000000000 */
[----:B------:R-:W-:Y:S02]  /*0100*/  IABS R10, R4 ;  /* 0x00000004000a7213 */ /* 0x000fe40000000000 */
[----:B------:R-:W0:Y:S08]  /*0110*/  I2F.RP R0, R7 ;  /* 0x0000000700007306 */ /* 0x000e300000209400 */
[----:B0-----:R-:W0:Y:S02]  /*0120*/  MUFU.RCP R0, R0 ;  /* 0x0000000000007308 */ /* 0x001e240000001000 */
[----:B0-----:R-:W-:-:S02]  /*0130*/  VIADD R2, R0, 0xffffffe ;  /* 0x0ffffffe00027836 */ /* 0x001fc40000000000 */
[----:B------:R-:W-:-:S04]  /*0140*/  IMAD.MOV R0, RZ, RZ, -R10 ;  /* 0x000000ffff007224 */ /* 0x000fc800078e0a0a */
[----:B------:R0:W1:Y:S01]  /*0150*/  F2I.FTZ.U32.TRUNC.NTZ R3, R2 ;  /* 0x0000000200037305 */ /* 0x000062000021f000 */
[----:B------:R-:W2:Y:S01]  /*0160*/  S2R R10, SR_TID.X ;  /* 0x00000000000a7919 */ /* 0x000ea20000002100 */
[----:B0-----:R-:W-:Y:S02]  /*0170*/  IMAD.MOV.U32 R2, RZ, RZ, RZ ;  /* 0x000000ffff027224 */ /* 0x001fe400078e00ff */
[----:B-1----:R-:W-:-:S04]  /*0180*/  IMAD.MOV R6, RZ, RZ, -R3 ;  /* 0x000000ffff067224 */ /* 0x002fc800078e0a03 */
[----:B------:R-:W-:Y:S02]  /*0190*/  IMAD R9, R6, R7, RZ ;  /* 0x0000000706097224 */ /* 0x000fe400078e02ff */
[----:B------:R-:W-:Y:S02]  /*01a0*/  IMAD.MOV.U32 R6, RZ, RZ, R8 ;  /* 0x000000ffff067224 */ /* 0x000fe400078e0008 */
[----:B------:R-:W-:-:S06]  /*01b0*/  IMAD.HI.U32 R3, R3, R9, R2 ;  /* 0x0000000903037227 */ /* 0x000fcc00078e0002 */
[----:B------:R-:W-:-:S04]  /*01c0*/  IMAD.HI.U32 R3, R3, R6, RZ ;  /* 0x0000000603037227 */ /* 0x000fc800078e00ff */
[----:B------:R-:W-:Y:S01]  /*01d0*/  IMAD R0, R3, R0, R6 ;  /* 0x0000000003007224 */ /* 0x000fe200078e0206 */
[----:B--2---:R-:W-:Y:S02]  /*01e0*/  SHF.R.U32.HI R70, RZ, 0x5, R10 ;  /* 0x00000005ff467819 */ /* 0x004fe4000001160a */
[----:B------:R-:W-:Y:S02]  /*01f0*/  LEA.HI R67, R10, 0x18, RZ, 0x1b ;  /* 0x000000180a437811 */ /* 0x000fe400078fd8ff */
[----:B------:R-:W-:Y:S02]  /*0200*/  ISETP.GT.U32.AND P1, PT, R7, R0, PT ;  /* 0x000000000700720c */ /* 0x000fe40003f24070 */
[----:B------:R-:W-:-:S11]  /*0210*/  SGXT.U32 R70, R70, 0x3 ;  /* 0x000000034646781a */ /* 0x000fd60000000000 */
[----:B------:R-:W-:Y:S02]  /*0220*/  @!P1 IMAD.IADD R0, R0, 0x1, -R7 ;  /* 0x0000000100009824 */ /* 0x000fe400078e0a07 */
[----:B------:R-:W-:Y:S01]  /*0230*/  @!P1 VIADD R3, R3, 0x1 ;  /* 0x0000000103039836 */ /* 0x000fe20000000000 */
[----:B------:R-:W-:Y:S02]  /*0240*/  ISETP.NE.AND P1, PT, R4, RZ, PT ;  /* 0x000000ff0400720c */ /* 0x000fe40003f25270 */
[----:B------:R-:W-:Y:S02]  /*0250*/  ISETP.GE.U32.AND P0, PT, R0, R7, PT ;  /* 0x000000070000720c */ /* 0x000fe40003f06070 */
[----:B------:R-:W-:-:S04]  /*0260*/  LOP3.LUT R0, R5, R4, RZ, 0x3c, !PT ;  /* 0x0000000405007212 */ /* 0x000fc800078e3cff */
[----:B------:R-:W-:Y:S01]  /*0270*/  ISETP.GE.AND P2, PT, R0, RZ, PT ;  /* 0x000000ff0000720c */ /* 0x000fe20003f46270 */
[----:B------:R-:W-:-:S06]  /*0280*/  VIADD R0, R18, 0x1f ;  /* 0x0000001f12007836 */ /* 0x000fcc0000000000 */
[----:B------:R-:W-:-:S05]  /*0290*/  @P0 IADD3 R3, R3, 0x1, RZ ;  /* 0x0000000103030810 */ /* 0x000fca0007ffe0ff */
[----:B------:R-:W-:Y:S01]  /*02a0*/  IMAD.MOV.U32 R2, RZ, RZ, R3 ;  /* 0x000000ffff027224 */ /* 0x000fe200078e0003 */
[----:B------:R-:W-:-:S03]  /*02b0*/  SHF.R.S32.HI R3, RZ, 0x1f, R0 ;  /* 0x0000001fff037819 */ /* 0x000fc60000011400 */
[----:B------:R-:W-:Y:S01]  /*02c0*/  @!P2 IMAD.MOV R2, RZ, RZ, -R2 ;  /* 0x000000ffff02a224 */ /* 0x000fe200078e0a02 */
[----:B------:R-:W-:Y:S02]  /*02d0*/  @!P1 LOP3.LUT R2, RZ, R4, RZ, 0x33, !PT ;  /* 0x00000004ff029212 */ /* 0x000fe400078e33ff */
[----:B------:R-:W-:-:S03]  /*02e0*/  LEA.HI R3, R3, R0, RZ, 0x5 ;  /* 0x0000000003037211 */ /* 0x000fc600078f28ff */
[----:B------:R-:W-:Y:S02]  /*02f0*/  IMAD.SHL.U32 R6, R2, 0x8, RZ ;  /* 0x0000000802067824 */ /* 0x000fe400078e00ff */
[----:B------:R-:W-:-:S03]  /*0300*/  IMAD.MOV R2, RZ, RZ, -R2 ;  /* 0x000000ffff027224 */ /* 0x000fc600078e0a02 */
[----:B------:R-:W-:Y:S01]  /*0310*/  LEA.HI.SX32 R3, R3, -R6, 0x1b ;  /* 0x8000000603037211 */ /* 0x000fe200078fdaff */
[----:B------:R-:W-:-:S03]  /*0320*/  IMAD R4, R4, R2, R5 ;  /* 0x0000000204047224 */ /* 0x000fc600078e0205 */
[----:B------:R-:W-:Y:S02]  /*0330*/  VIMNMX R11, R3, 0x8, PT ;  /* 0x00000008030b7848 */ /* 0x000fe40003fe0100 */
[----:B------:R-:W-:Y:S02]  /*0340*/  IABS R9, R4 ;  /* 0x0000000400097213 */ /* 0x000fe40000000000 */
[----:B------:R-:W-:-:S04]  /*0350*/  IABS R7, R11 ;  /* 0x0000000b00077213 */ /* 0x000fc80000000000 */
[----:B------:R-:W0:Y:S08]  /*0360*/  I2F.RP R0, R7 ;  /* 0x0000000700007306 */ /* 0x000e300000209400 */
[----:B0-----:R-:W0:Y:S02]  /*0370*/  MUFU.RCP R0, R0 ;  /* 0x0000000000007308 */ /* 0x001e240000001000 */
[----:B0-----:R-:W-:-:S06]  /*0380*/  VIADD R3, R0, 0xffffffe ;  /* 0x0ffffffe00037836 */ /* 0x001fcc0000000000 */
[----:B------:R-:W0:Y:S02]  /*0390*/  F2I.FTZ.U32.TRUNC.NTZ R3, R3 ;  /* 0x0000000300037305 */ /* 0x000e24000021f000 */
[----:B0-----:R-:W-:-:S04]  /*03a0*/  IMAD.MOV R8, RZ, RZ, -R3 ;  /* 0x000000ffff087224 */ /* 0x001fc800078e0a03 */
[----:B------:R-:W-:Y:S01]  /*03b0*/  IMAD.MOV.U32 R2, RZ, RZ, R8 ;  /* 0x000000ffff027224 */ /* 0x000fe200078e0008 */
[----:B------:R-:W-:-:S03]  /*03c0*/  IABS R8, R11 ;  /* 0x0000000b00087213 */ /* 0x000fc60000000000 */
[----:B------:R-:W-:Y:S01]  /*03d0*/  IMAD R5, R2, R7, RZ ;  /* 0x0000000702057224 */ /* 0x000fe200078e02ff */
[----:B------:R-:W-:Y:S01]  /*03e0*/  IADD3 R0, RZ, -R8, RZ ;  /* 0x80000008ff007210 */ /* 0x000fe20007ffe0ff */
[----:B------:R-:W-:-:S04]  /*03f0*/  IMAD.MOV.U32 R2, RZ, RZ, RZ ;  /* 0x000000ffff027224 */ /* 0x000fc800078e00ff */
[----:B------:R-:W-:-:S06]  /*0400*/  IMAD.HI.U32 R2, R3, R5, R2 ;  /* 0x0000000503027227 */ /* 0x000fcc00078e0002 */
[----:B------:R-:W-:-:S04]  /*0410*/  IMAD.HI.U32 R2, R2, R9, RZ ;  /* 0x0000000902027227 */ /* 0x000fc800078e00ff */
[----:B------:R-:W-:Y:S01]  /*0420*/  IMAD R0, R2, R0, R9 ;  /* 0x0000000002007224 */ /* 0x000fe200078e0209 */
[----:B------:R-:W-:-:S04]  /*0430*/  LOP3.LUT R9, R10, 0x1f, RZ, 0xc0, !PT ;  /* 0x0000001f0a097812 */ /* 0x000fc800078ec0ff */
[----:B------:R-:W-:-:S13]  /*0440*/  ISETP.GT.U32.AND P1, PT, R7, R0, PT ;  /* 0x000000000700720c */ /* 0x000fda0003f24070 */
[----:B------:R-:W-:Y:S02]  /*0450*/  @!P1 IMAD.IADD R0, R0, 0x1, -R7 ;  /* 0x0000000100009824 */ /* 0x000fe400078e0a07 */
[----:B------:R-:W-:Y:S01]  /*0460*/  @!P1 VIADD R2, R2, 0x1 ;  /* 0x0000000102029836 */ /* 0x000fe20000000000 */
[----:B------:R-:W-:Y:S02]  /*0470*/  ISETP.NE.AND P1, PT, R11, RZ, PT ;  /* 0x000000ff0b00720c */ /* 0x000fe40003f25270 */
[----:B------:R-:W-:Y:S02]  /*0480*/  ISETP.GE.U32.AND P0, PT, R0, R7, PT ;  /* 0x000000070000720c */ /* 0x000fe40003f06070 */
[----:B------:R-:W-:-:S04]  /*0490*/  LOP3.LUT R0, R4, R11, RZ, 0x3c, !PT ;  /* 0x0000000b04007212 */ /* 0x000fc800078e3cff */
[----:B------:R-:W-:-:S07]  /*04a0*/  ISETP.GE.AND P2, PT, R0, RZ, PT ;  /* 0x000000ff0000720c */ /* 0x000fce0003f46270 */
[----:B------:R-:W-:Y:S01]  /*04b0*/  @P0 VIADD R2, R2, 0x1 ;  /* 0x0000000102020836 */ /* 0x000fe20000000000 */
[----:B------:R-:W-:-:S05]  /*04c0*/  LOP3.LUT P0, RZ, R10, 0x80, RZ, 0xc0, !PT ;  /* 0x000000800aff7812 */ /* 0x000fca000780c0ff */
[----:B------:R-:W-:Y:S01]  /*04d0*/  @!P2 IMAD.MOV R2, RZ, RZ, -R2 ;  /* 0x000000ffff02a224 */ /* 0x000fe200078e0a02 */
[----:B------:R-:W-:Y:S02]  /*04e0*/  @!P1 LOP3.LUT R2, RZ, R11, RZ, 0x33, !PT ;  /* 0x0000000bff029212 */ /* 0x000fe400078e33ff */
[----:B------:R-:W-:-:S03]  /*04f0*/  ISETP.GT.AND P1, PT, R61, 0x7f, PT ;  /* 0x0000007f3d00780c */ /* 0x000fc60003f24270 */
[----:B------:R-:W-:-:S04]  /*0500*/  IMAD.MOV R0, RZ, RZ, -R2 ;  /* 0x000000ffff007224 */ /* 0x000fc800078e0a02 */
[----:B------:R-:W-:-:S04]  /*0510*/  IMAD R0, R11, R0, R4 ;  /* 0x000000000b007224 */ /* 0x000fc800078e0204 */
[----:B------:R-:W-:Y:S02]  /*0520*/  IMAD.IADD R0, R6, 0x1, R0 ;  /* 0x0000000106007824 */ /* 0x000fe400078e0200 */
[----:B------:R-:W-:Y:S01]  /*0530*/  @!P1 PRMT R44, RZ, 0x7610, R44 ;  /* 0x00007610ff2c9816 */ /* 0x000fe2000000002c */
[----:B------:R-:W-:Y:S01]  /*0540*/  @!P1 IMAD.SHL.U32 R8, R10, 0x20, RZ ;  /* 0x000000200a089824 */ /* 0x000fe200078e00ff */
[----:B------:R-:W-:Y:S01]  /*0550*/  @!P1 PRMT R46, RZ, 0x7610, R46 ;  /* 0x00007610ff2e9816 */ /* 0x000fe2000000002e */
[----:B------:R-:W-:Y:S01]  /*0560*/  IMAD R9, R0, 0x20, R9 ;  /* 0x0000002000097824 */ /* 0x000fe200078e0209 */
[----:B------:R-:W-:Y:S01]  /*0570*/  @!P1 SHF.L.U32 R7, R10, 0x6, RZ ;  /* 0x000000060a079819 */ /* 0x000fe200000006ff */
[----:B------:R-:W-:Y:S01]  /*0580*/  IMAD.SHL.U32 R6, R2, 0x20, RZ ;  /* 0x0000002002067824 */ /* 0x000fe200078e00ff */
[----:B------:R-:W-:Y:S02]  /*0590*/  @!P1 PRMT R44, R44, 0x5410, RZ ;  /* 0x000054102c2c9816 */ /* 0x000fe400000000ff */
[----:B------:R-:W-:Y:S01]  /*05a0*/  @!P1 PRMT R46, R46, 0x5410, RZ ;  /* 0x000054102e2e9816 */ /* 0x000fe200000000ff */
[----:B------:R-:W-:Y:S06]  /*05b0*/  @!P1 BRA `(.L_x_0) ;  /* 0x0000002400809947 */ /* 0x000fec0003800000 */
[----:B------:R-:W-:Y:S01]  /*05c0*/  IABS R15, R18 ;  /* 0x00000012000f7213 */ /* 0x000fe20000000000 */
[----:B------:R-:W0:Y:S01]  /*05d0*/  LDC R60, c[0x0][0x238] ;  /* 0x00008e00ff3c7b82 */ /* 0x000e220000000800 */
[----:B------:R-:W-:Y:S01]  /*05e0*/  IABS R11, R19 ;  /* 0x00000013000b7213 */ /* 0x000fe20000000000 */
[----:B------:R-:W-:Y:S01]  /*05f0*/  ULDC UR5, c[0x0][0x234] ;  /* 0x00008d0000057ab9 */ /* 0x000fe20000000800 */
[----:B------:R-:W1:Y:S01]  /*0600*/  I2F.RP R8, R15 ;  /* 0x0000000f00087306 */ /* 0x000e620000209400 */
[----:B------:R-:W-:Y:S01]  /*0610*/  IABS R14, R9 ;  /* 0x00000009000e7213 */ /* 0x000fe20000000000 */
[----:B------:R-:W-:Y:S01]  /*0620*/  ULDC.64 UR8, c[0x0][0x210] ;  /* 0x0000840000087ab9 */ /* 0x000fe20000000a00 */
[----:B------:R-:W-:Y:S02]  /*0630*/  LOP3.LUT R7, R10, 0x80, RZ, 0xc0, !PT ;  /* 0x000000800a077812 */ /* 0x000fe400078ec0ff */
[----:B------:R-:W-:Y:S02]  /*0640*/  CS2R R44, SRZ ;  /* 0x00000000002c7805 */ /* 0x000fe4000001ff00 */
[----:B------:R-:W-:-:S02]  /*0650*/  ISETP.NE.AND P5, PT, R18, RZ, PT ;  /* 0x000000ff1200720c */ /* 0x000fc40003fa5270 */
[----:B------:R-:W-:Y:S02]  /*0660*/  CS2R R46, SRZ ;  /* 0x00000000002e7805 */ /* 0x000fe4000001ff00 */
[----:B------:R-:W-:Y:S01]  /*0670*/  LEA.HI R28, R7, R6, RZ, 0x19 ;  /* 0x00000006071c7211 */ /* 0x000fe200078fc8ff */
[----:B------:R-:W2:Y:S01]  /*0680*/  I2F.RP R0, R11 ;  /* 0x0000000b00007306 */ /* 0x000ea20000209400 */
[----:B------:R-:W-:Y:S02]  /*0690*/  LOP3.LUT R68, R70, 0x10, RZ, 0xfc, !PT ;  /* 0x0000001046447812 */ /* 0x000fe400078efcff */
[C---:B------:R-:W-:Y:S01]  /*06a0*/  IADD3 R34, R28.reuse, 0xa, RZ ;  /* 0x0000000a1c227810 */ /* 0x040fe20007ffe0ff */
[----:B------:R-:W-:Y:S01]  /*06b0*/  VIADD R17, R28, 0x1e ;  /* 0x0000001e1c117836 */ /* 0x000fe20000000000 */
[----:B------:R-:W-:Y:S01]  /*06c0*/  LOP3.LUT R66, R70, 0x20, RZ, 0xfc, !PT ;  /* 0x0000002046427812 */ /* 0x000fe200078efcff */
[----:B------:R-:W-:Y:S01]  /*06d0*/  VIADD R21, R28, 0x1c ;  /* 0x0000001c1c157836 */ /* 0x000fe20000000000 */
[----:B------:R-:W-:Y:S01]  /*06e0*/  LOP3.LUT R69, R70, 0x8, RZ, 0xfc, !PT ;  /* 0x0000000846457812 */ /* 0x000fe200078efcff */
[----:B-1----:R-:W1:Y:S01]  /*06f0*/  MUFU.RCP R8, R8 ;  /* 0x0000000800087308 */ /* 0x002e620000001000 */
[----:B------:R-:W-:-:S02]  /*0700*/  VIADD R22, R28, 0x18 ;  /* 0x000000181c167836 */ /* 0x000fc40000000000 */
[C---:B------:R-:W-:Y:S02]  /*0710*/  VIADD R23, R28.reuse, 0x16 ;  /* 0x000000161c177836 */ /* 0x040fe40000000000 */
[C---:B------:R-:W-:Y:S01]  /*0720*/  VIADD R24, R28.reuse, 0x14 ;  /* 0x000000141c187836 */ /* 0x040fe20000000000 */
[----:B------:R-:W-:Y:S01]  /*0730*/  IABS R20, R22 ;  /* 0x0000001600147213 */ /* 0x000fe20000000000 */
[C---:B------:R-:W-:Y:S01]  /*0740*/  VIADD R32, R28.reuse, 0xc ;  /* 0x0000000c1c207836 */ /* 0x040fe20000000000 */
[----:B--2---:R-:W2:Y:S01]  /*0750*/  MUFU.RCP R0, R0 ;  /* 0x0000000000007308 */ /* 0x004ea20000001000 */
[C---:B------:R-:W-:Y:S02]  /*0760*/  VIADD R36, R28.reuse, 0x8 ;  /* 0x000000081c247836 */ /* 0x040fe40000000000 */
[C---:B------:R-:W-:Y:S02]  /*0770*/  VIADD R37, R28.reuse, 0x6 ;  /* 0x000000061c257836 */ /* 0x040fe40000000000 */
[----:B------:R-:W-:-:S02]  /*0780*/  VIADD R38, R28, 0x4 ;  /* 0x000000041c267836 */ /* 0x000fc40000000000 */
[-C--:B0-----:R-:W-:Y:S02]  /*0790*/  IMAD R48, R67, R60.reuse, RZ ;  /* 0x0000003c43307224 */ /* 0x081fe400078e02ff */
[----:B-1----:R-:W-:Y:S01]  /*07a0*/  VIADD R4, R8, 0xffffffe ;  /* 0x0ffffffe08047836 */ /* 0x002fe20000000000 */
[----:B------:R-:W-:Y:S01]  /*07b0*/  IABS R8, R17 ;  /* 0x0000001100087213 */ /* 0x000fe20000000000 */
[-C--:B------:R-:W-:Y:S02]  /*07c0*/  IMAD R49, R70, R60.reuse, RZ ;  /* 0x0000003c46317224 */ /* 0x080fe400078e02ff */
[----:B------:R0:W1:Y:S01]  /*07d0*/  F2I.FTZ.U32.TRUNC.NTZ R5, R4 ;  /* 0x0000000400057305 */ /* 0x000062000021f000 */
[-C--:B------:R-:W-:Y:S02]  /*07e0*/  IMAD R58, R66, R60.reuse, RZ ;  /* 0x0000003c423a7224 */ /* 0x080fe400078e02ff */
[----:B------:R-:W-:Y:S02]  /*07f0*/  IMAD R59, R68, R60, RZ ;  /* 0x0000003c443b7224 */ /* 0x000fe400078e02ff */
[----:B--2---:R-:W-:-:S02]  /*0800*/  VIADD R2, R0, 0xffffffe ;  /* 0x0ffffffe00027836 */ /* 0x004fc40000000000 */
[----:B0-----:R-:W-:Y:S02]  /*0810*/  IMAD.MOV.U32 R4, RZ, RZ, RZ ;  /* 0x000000ffff047224 */ /* 0x001fe400078e00ff */
[----:B------:R0:W2:Y:S01]  /*0820*/  F2I.FTZ.U32.TRUNC.NTZ R3, R2 ;  /* 0x0000000200037305 */ /* 0x0000a2000021f000 */
[----:B-1----:R-:W-:-:S04]  /*0830*/  IMAD.MOV R12, RZ, RZ, -R5 ;  /* 0x000000ffff0c7224 */ /* 0x002fc800078e0a05 */
[----:B------:R-:W-:Y:S01]  /*0840*/  IMAD R13, R12, R15, RZ ;  /* 0x0000000f0c0d7224 */ /* 0x000fe200078e02ff */
[----:B------:R-:W-:Y:S01]  /*0850*/  IABS R12, R21 ;  /* 0x00000015000c7213 */ /* 0x000fe20000000000 */
[----:B0-----:R-:W-:Y:S02]  /*0860*/  IMAD.MOV.U32 R2, RZ, RZ, RZ ;  /* 0x000000ffff027224 */ /* 0x001fe400078e00ff */
[----:B------:R-:W-:-:S04]  /*0870*/  IMAD.HI.U32 R5, R5, R13, R4 ;  /* 0x0000000d05057227 */ /* 0x000fc800078e0004 */
[----:B--2---:R-:W-:Y:S02]  /*0880*/  IMAD.MOV R0, RZ, RZ, -R3 ;  /* 0x000000ffff007224 */ /* 0x004fe400078e0a03 */
[----:B------:R-:W-:-:S04]  /*0890*/  IMAD.HI.U32 R5, R5, R14, RZ ;  /* 0x0000000e05057227 */ /* 0x000fc800078e00ff */
[----:B------:R-:W-:Y:S01]  /*08a0*/  IMAD R13, R0, R11, RZ ;  /* 0x0000000b000d7224 */ /* 0x000fe200078e02ff */
[----:B------:R-:W-:-:S03]  /*08b0*/  IADD3 R5, -R5, RZ, RZ ;  /* 0x000000ff05057210 */ /* 0x000fc60007ffe1ff */
[----:B------:R-:W-:-:S04]  /*08c0*/  IMAD.HI.U32 R3, R3, R13, R2 ;  /* 0x0000000d03037227 */ /* 0x000fc800078e0002 */
[----:B------:R-:W-:Y:S02]  /*08d0*/  IMAD R14, R15, R5, R14 ;  /* 0x000000050f0e7224 */ /* 0x000fe400078e020e */
[----:B------:R-:W-:Y:S02]  /*08e0*/  VIADD R13, R28, 0x1a ;  /* 0x0000001a1c0d7836 */ /* 0x000fe40000000000 */
[----:B------:R-:W-:Y:S01]  /*08f0*/  IMAD.HI.U32 R0, R3, R8, RZ ;  /* 0x0000000803007227 */ /* 0x000fe200078e00ff */
[----:B------:R-:W-:Y:S02]  /*0900*/  ISETP.GT.U32.AND P1, PT, R15, R14, PT ;  /* 0x0000000e0f00720c */ /* 0x000fe40003f24070 */
[----:B------:R-:W-:Y:S01]  /*0910*/  IABS R16, R13 ;  /* 0x0000000d00107213 */ /* 0x000fe20000000000 */
[----:B------:R-:W-:-:S04]  /*0920*/  IMAD.HI.U32 R2, R3, R12, RZ ;  /* 0x0000000c03027227 */ /* 0x000fc800078e00ff */
[----:B------:R-:W-:-:S04]  /*0930*/  IMAD.HI.U32 R4, R3, R16, RZ ;  /* 0x0000001003047227 */ /* 0x000fc800078e00ff */
[----:B------:R-:W-:Y:S02]  /*0940*/  IMAD.MOV R0, RZ, RZ, -R0 ;  /* 0x000000ffff007224 */ /* 0x000fe400078e0a00 */
[----:B------:R-:W-:Y:S02]  /*0950*/  @!P1 IMAD.IADD R14, R14, 0x1, -R15 ;  /* 0x000000010e0e9824 */ /* 0x000fe400078e0a0f */
[----:B------:R-:W-:Y:S02]  /*0960*/  IMAD.MOV R5, RZ, RZ, -R4 ;  /* 0x000000ffff057224 */ /* 0x000fe400078e0a04 */
[----:B------:R-:W-:Y:S01]  /*0970*/  IMAD.MOV R2, RZ, RZ, -R2 ;  /* 0x000000ffff027224 */ /* 0x000fe200078e0a02 */
[----:B------:R-:W-:Y:S01]  /*0980*/  ISETP.GT.U32.AND P3, PT, R15, R14, PT ;  /* 0x0000000e0f00720c */ /* 0x000fe20003f64070 */
[C---:B------:R-:W-:Y:S02]  /*0990*/  IMAD R4, R11.reuse, R0, R8 ;  /* 0x000000000b047224 */ /* 0x040fe400078e0208 */
[C---:B------:R-:W-:Y:S01]  /*09a0*/  IMAD R8, R11.reuse, R2, R12 ;  /* 0x000000020b087224 */ /* 0x040fe200078e020c */
[----:B------:R-:W-:Y:S01]  /*09b0*/  SHF.R.S32.HI R2, RZ, 0x1f, R61 ;  /* 0x0000001fff027819 */ /* 0x000fe2000001143d */
[C---:B------:R-:W-:Y:S01]  /*09c0*/  IMAD R12, R11.reuse, R5, R16 ;  /* 0x000000050b0c7224 */ /* 0x040fe200078e0210 */
[----:B------:R-:W-:Y:S01]  /*09d0*/  ISETP.GT.U32.AND P1, PT, R11, R4, PT ;  /* 0x000000040b00720c */ /* 0x000fe20003f24070 */
[----:B------:R-:W-:Y:S01]  /*09e0*/  IMAD.HI.U32 R5, R3, R20, RZ ;  /* 0x0000001403057227 */ /* 0x000fe200078e00ff */
[----:B------:R-:W-:-:S02]  /*09f0*/  ISETP.GT.U32.AND P2, PT, R11, R8, PT ;  /* 0x000000080b00720c */ /* 0x000fc40003f44070 */
[----:B------:R-:W-:Y:S01]  /*0a00*/  ISETP.GT.U32.AND P4, PT, R11, R12, PT ;  /* 0x0000000c0b00720c */ /* 0x000fe20003f84070 */
[----:B------:R-:W-:Y:S01]  /*0a10*/  IMAD.SHL.U32 R0, R10, 0x2, RZ ;  /* 0x000000020a007824 */ /* 0x000fe200078e00ff */
[----:B------:R-:W-:Y:S01]  /*0a20*/  IADD3 R5, -R5, RZ, RZ ;  /* 0x000000ff05057210 */ /* 0x000fe20007ffe1ff */
[----:B------:R-:W-:Y:S01]  /*0a30*/  @!P3 IMAD.IADD R14, R14, 0x1, -R15 ;  /* 0x000000010e0eb824 */ /* 0x000fe200078e0a0f */
[----:B------:R-:W-:Y:S02]  /*0a40*/  ISETP.GE.AND P3, PT, R9, RZ, PT ;  /* 0x000000ff0900720c */ /* 0x000fe40003f66270 */
[----:B------:R-:W-:Y:S02]  /*0a50*/  LOP3.LUT R16, R0, 0x10, RZ, 0xc0, !PT ;  /* 0x0000001000107812 */ /* 0x000fe400078ec0ff */
[----:B------:R-:W-:Y:S01]  /*0a60*/  LEA.HI R61, R2, R61, RZ, 0x7 ;  /* 0x0000003d023d7211 */ /* 0x000fe200078f38ff */
[--C-:B------:R-:W-:Y:S01]  /*0a70*/  @!P1 IMAD.IADD R4, R4, 0x1, -R11.reuse ;  /* 0x0000000104049824 */ /* 0x100fe200078e0a0b */
[----:B------:R-:W-:Y:S01]  /*0a80*/  LEA.HI R30, R7, R16, RZ, 0x1e ;  /* 0x00000010071e7211 */ /* 0x000fe200078ff0ff */
[--C-:B------:R-:W-:Y:S01]  /*0a90*/  @!P2 IMAD.IADD R8, R8, 0x1, -R11.reuse ;  /* 0x000000010808a824 */ /* 0x100fe200078e0a0b */
[----:B------:R-:W-:Y:S01]  /*0aa0*/  IABS R16, R23 ;  /* 0x0000001700107213 */ /* 0x000fe20000000000 */
[C---:B------:R-:W-:Y:S01]  /*0ab0*/  IMAD R2, R11.reuse, R5, R20 ;  /* 0x000000050b027224 */ /* 0x040fe200078e0214 */
[C---:B------:R-:W-:Y:S01]  /*0ac0*/  ISETP.GT.U32.AND P2, PT, R11.reuse, R4, PT ;  /* 0x000000040b00720c */ /* 0x040fe20003f44070 */
[----:B------:R-:W-:Y:S01]  /*0ad0*/  @!P4 IMAD.IADD R12, R12, 0x1, -R11 ;  /* 0x000000010c0cc824 */ /* 0x000fe200078e0a0b */
[C---:B------:R-:W-:Y:S01]  /*0ae0*/  ISETP.GT.U32.AND P4, PT, R11.reuse, R8, PT ;  /* 0x000000080b00720c */ /* 0x040fe20003f84070 */
[----:B------:R-:W-:Y:S01]  /*0af0*/  @!P3 IMAD.MOV R14, RZ, RZ, -R14 ;  /* 0x000000ffff0eb224 */ /* 0x000fe200078e0a0e */
[----:B------:R-:W-:Y:S01]  /*0b00*/  ISETP.GT.U32.AND P3, PT, R11, R2, PT ;  /* 0x000000020b00720c */ /* 0x000fe20003f64070 */
[----:B------:R-:W-:Y:S01]  /*0b10*/  IMAD.HI.U32 R5, R3, R16, RZ ;  /* 0x0000001003057227 */ /* 0x000fe200078e00ff */
[----:B------:R-:W-:-:S02]  /*0b20*/  ISETP.GE.AND P1, PT, R17, RZ, PT ;  /* 0x000000ff1100720c */ /* 0x000fc40003f26270 */
[C---:B------:R-:W-:Y:S01]  /*0b30*/  ISETP.GT.U32.AND P6, PT, R11.reuse, R12, PT ;  /* 0x0000000c0b00720c */ /* 0x040fe20003fc4070 */
[----:B------:R-:W-:Y:S01]  /*0b40*/  IMAD.MOV R5, RZ, RZ, -R5 ;  /* 0x000000ffff057224 */ /* 0x000fe200078e0a05 */
[----:B------:R-:W-:Y:S02]  /*0b50*/  IABS R7, R24 ;  /* 0x0000001800077213 */ /* 0x000fe40000000000 */
[----:B------:R-:W-:Y:S01]  /*0b60*/  @!P5 LOP3.LUT R14, RZ, R18, RZ, 0x33, !PT ;  /* 0x00000012ff0ed212 */ /* 0x000fe200078e33ff */
[----:B------:R-:W-:Y:S01]  /*0b70*/  IMAD R16, R11, R5, R16 ;  /* 0x000000050b107224 */ /* 0x000fe200078e0210 */
[----:B------:R-:W-:Y:S01]  /*0b80*/  @!P2 IADD3 R4, R4, -R11, RZ ;  /* 0x8000000b0404a210 */ /* 0x000fe20007ffe0ff */
[----:B------:R-:W-:Y:S01]  /*0b90*/  IMAD.MOV.U32 R18, RZ, RZ, R7 ;  /* 0x000000ffff127224 */ /* 0x000fe200078e0007 */
[----:B------:R-:W-:Y:S01]  /*0ba0*/  ISETP.GE.AND P5, PT, R21, RZ, PT ;  /* 0x000000ff1500720c */ /* 0x000fe20003fa6270 */
[--C-:B------:R-:W-:Y:S01]  /*0bb0*/  @!P3 IMAD.IADD R2, R2, 0x1, -R11.reuse ;  /* 0x000000010202b824 */ /* 0x100fe200078e0a0b */
[----:B------:R-:W-:Y:S01]  /*0bc0*/  ISETP.GT.U32.AND P2, PT, R11, R16, PT ;  /* 0x000000100b00720c */ /* 0x000fe20003f44070 */
[----:B------:R-:W-:Y:S01]  /*0bd0*/  IMAD.MOV.U32 R15, RZ, RZ, R4 ;  /* 0x000000ffff0f7224 */ /* 0x000fe200078e0004 */
[----:B------:R-:W-:Y:S01]  /*0be0*/  ISETP.GE.AND P3, PT, R23, RZ, PT ;  /* 0x000000ff1700720c */ /* 0x000fe20003f66270 */
[----:B------:R-:W-:Y:S01]  /*0bf0*/  @!P4 IMAD.IADD R8, R8, 0x1, -R11 ;  /* 0x000000010808c824 */ /* 0x000fe200078e0a0b */
[----:B------:R-:W-:Y:S01]  /*0c00*/  ISETP.GE.AND P4, PT, R13, RZ, PT ;  /* 0x000000ff0d00720c */ /* 0x000fe20003f86270 */
[----:B------:R-:W-:Y:S01]  /*0c10*/  IMAD.HI.U32 R5, R3, R18, RZ ;  /* 0x0000001203057227 */ /* 0x000fe200078e00ff */
[----:B------:R-:W-:-:S02]  /*0c20*/  @!P1 IADD3 R15, -R15, RZ, RZ ;  /* 0x000000ff0f0f9210 */ /* 0x000fc40007ffe1ff */
[C---:B------:R-:W-:Y:S01]  /*0c30*/  ISETP.GT.U32.AND P1, PT, R11.reuse, R2, PT ;  /* 0x000000020b00720c */ /* 0x040fe20003f24070 */
[----:B------:R-:W-:Y:S01]  /*0c40*/  VIADD R13, R28, 0x12 ;  /* 0x000000121c0d7836 */ /* 0x000fe20000000000 */
[----:B------:R-:W-:Y:S01]  /*0c50*/  SHF.R.S32.HI R61, RZ, 0x7, R61 ;  /* 0x00000007ff3d7819 */ /* 0x000fe2000001143d */
[----:B------:R-:W-:Y:S01]  /*0c60*/  @!P6 IMAD.IADD R12, R12, 0x1, -R11 ;  /* 0x000000010c0ce824 */ /* 0x000fe200078e0a0b */
[----:B------:R-:W-:Y:S01]  /*0c70*/  ISETP.GE.AND P6, PT, R22, RZ, PT ;  /* 0x000000ff1600720c */ /* 0x000fe20003fc6270 */
[----:B------:R-:W-:Y:S01]  /*0c80*/  IMAD.MOV R5, RZ, RZ, -R5 ;  /* 0x000000ffff057224 */ /* 0x000fe200078e0a05 */
[----:B------:R-:W-:Y:S01]  /*0c90*/  IABS R20, R13 ;  /* 0x0000000d00147213 */ /* 0x000fe20000000000 */
[----:B------:R-:W-:Y:S02]  /*0ca0*/  IMAD.MOV.U32 R21, RZ, RZ, R12 ;  /* 0x000000ffff157224 */ /* 0x000fe400078e000c */
[----:B------:R-:W-:Y:S01]  /*0cb0*/  IMAD R4, R11, R5, R18 ;  /* 0x000000050b047224 */ /* 0x000fe200078e0212 */
[----:B------:R-:W-:Y:S01]  /*0cc0*/  IABS R18, R32 ;  /* 0x0000002000127213 */ /* 0x000fe20000000000 */
[----:B------:R-:W-:-:S02]  /*0cd0*/  @!P2 IMAD.IADD R16, R16, 0x1, -R11 ;  /* 0x000000011010a824 */ /* 0x000fc400078e0a0b */
[----:B------:R-:W-:-:S03]  /*0ce0*/  IMAD.HI.U32 R5, R3, R20, RZ ;  /* 0x0000001403057227 */ /* 0x000fc600078e00ff */
[C---:B------:R-:W-:Y:S01]  /*0cf0*/  ISETP.GT.U32.AND P2, PT, R11.reuse, R16, PT ;  /* 0x000000100b00720c */ /* 0x040fe20003f44070 */
[----:B------:R-:W-:Y:S01]  /*0d00*/  @!P4 IMAD.MOV R21, RZ, RZ, -R21 ;  /* 0x000000ffff15c224 */ /* 0x000fe200078e0a15 */
[----:B------:R-:W-:Y:S01]  /*0d10*/  ISETP.GT.U32.AND P4, PT, R11, R4, PT ;  /* 0x000000040b00720c */ /* 0x000fe20003f84070 */
[----:B------:R-:W-:Y:S01]  /*0d20*/  @!P1 IMAD.IADD R2, R2, 0x1, -R11 ;  /* 0x0000000102029824 */ /* 0x000fe200078e0a0b */
[----:B------:R-:W-:Y:S01]  /*0d30*/  ISETP.GE.AND P1, PT, R13, RZ, PT ;  /* 0x000000ff0d00720c */ /* 0x000fe20003f26270 */
[----:B------:R-:W-:Y:S02]  /*0d40*/  IMAD.MOV.U32 R17, RZ, RZ, R8 ;  /* 0x000000ffff117224 */ /* 0x000fe400078e0008 */
[----:B------:R-:W-:Y:S01]  /*0d50*/  IMAD.MOV R8, RZ, RZ, -R5 ;  /* 0x000000ffff087224 */ /* 0x000fe200078e0a05 */
[----:B------:R-:W-:Y:S01]  /*0d60*/  MOV R23, R2 ;  /* 0x0000000200177202 */ /* 0x000fe20000000f00 */
[----:B------:R-:W-:Y:S02]  /*0d70*/  VIADD R22, R28, 0x10 ;  /* 0x000000101c167836 */ /* 0x000fe40000000000 */
[C---:B------:R-:W-:Y:S01]  /*0d80*/  IMAD R8, R11.reuse, R8, R20 ;  /* 0x000000080b087224 */ /* 0x040fe200078e0214 */
[----:B------:R-:W-:Y:S01]  /*0d90*/  IABS R20, R34 ;  /* 0x0000002200147213 */ /* 0x000fe20000000000 */
[----:B------:R-:W-:Y:S01]  /*0da0*/  @!P6 IMAD.MOV R23, RZ, RZ, -R23 ;  /* 0x000000ffff17e224 */ /* 0x000fe200078e0a17 */
[----:B------:R-:W-:Y:S01]  /*0db0*/  IABS R7, R22 ;  /* 0x0000001600077213 */ /* 0x000fe20000000000 */
[--C-:B------:R-:W-:Y:S01]  /*0dc0*/  @!P4 IMAD.IADD R4, R4, 0x1, -R11.reuse ;  /* 0x000000010404c824 */ /* 0x100fe200078e0a0b */
[C---:B------:R-:W-:Y:S01]  /*0dd0*/  ISETP.GT.U32.AND P6, PT, R11.reuse, R8, PT ;  /* 0x000000080b00720c */ /* 0x040fe20003fc4070 */
[----:B------:R-:W-:Y:S01]  /*0de0*/  @!P2 IMAD.IADD R16, R16, 0x1, -R11 ;  /* 0x000000011010a824 */ /* 0x000fe200078e0a0b */
[----:B------:R-:W-:Y:S01]  /*0df0*/  ISETP.GE.AND P2, PT, R22, RZ, PT ;  /* 0x000000ff1600720c */ /* 0x000fe20003f46270 */
[----:B------:R-:W-:Y:S01]  /*0e00*/  IMAD.MOV.U32 R12, RZ, RZ, R7 ;  /* 0x000000ffff0c7224 */ /* 0x000fe200078e0007 */
[----:B------:R-:W-:Y:S01]  /*0e10*/  ISETP.GT.U32.AND P4, PT, R11, R4, PT ;  /* 0x000000040b00720c */ /* 0x000fe20003f84070 */
[----:B------:R-:W-:Y:S01]  /*0e20*/  VIADD R2, R28, 0xe ;  /* 0x0000000e1c027836 */ /* 0x000fe20000000000 */
[----:B------:R-:W-:Y:S01]  /*0e30*/  IABS R22, R36 ;  /* 0x0000002400167213 */ /* 0x000fe20000000000 */
[----:B------:R-:W-:-:S03]  /*0e40*/  IMAD.HI.U32 R5, R3, R12, RZ ;  /* 0x0000000c03057227 */ /* 0x000fc600078e00ff */
[----:B------:R-:W-:Y:S01]  /*0e50*/  IABS R7, R2 ;  /* 0x0000000200077213 */ /* 0x000fe20000000000 */
[----:B------:R-:W-:Y:S02]  /*0e60*/  IMAD.MOV.U32 R25, RZ, RZ, R16 ;  /* 0x000000ffff197224 */ /* 0x000fe400078e0010 */
[----:B------:R-:W-:Y:S02]  /*0e70*/  IMAD.MOV R5, RZ, RZ, -R5 ;  /* 0x000000ffff057224 */ /* 0x000fe400078e0a05 */
[----:B------:R-:W-:Y:S01]  /*0e80*/  @!P3 IMAD.MOV R25, RZ, RZ, -R25 ;  /* 0x000000ffff19b224 */ /* 0x000fe200078e0a19 */
[----:B------:R-:W-:Y:S01]  /*0e90*/  ISETP.GE.AND P3, PT, R2, RZ, PT ;  /* 0x000000ff0200720c */ /* 0x000fe20003f66270 */
[----:B------:R-:W-:Y:S02]  /*0ea0*/  @!P6 IMAD.IADD R8, R8, 0x1, -R11 ;  /* 0x000000010808e824 */ /* 0x000fe400078e0a0b */
[C---:B------:R-:W-:Y:S02]  /*0eb0*/  IMAD R2, R11.reuse, R5, R12 ;  /* 0x000000050b027224 */ /* 0x040fe400078e020c */
[----:B------:R-:W-:Y:S01]  /*0ec0*/  IMAD.MOV.U32 R12, RZ, RZ, R7 ;  /* 0x000000ffff0c7224 */ /* 0x000fe200078e0007 */
[C---:B------:R-:W-:Y:S01]  /*0ed0*/  ISETP.GT.U32.AND P6, PT, R11.reuse, R8, PT ;  /* 0x000000080b00720c */ /* 0x040fe20003fc4070 */
[----:B------:R-:W-:Y:S01]  /*0ee0*/  @!P4 IMAD.IADD R4, R4, 0x1, -R11 ;  /* 0x000000010404c824 */ /* 0x000fe200078e0a0b */
[----:B------:R-:W-:Y:S01]  /*0ef0*/  ISETP.GT.U32.AND P4, PT, R11, R2, PT ;  /* 0x000000020b00720c */ /* 0x000fe20003f84070 */
[----:B------:R-:W-:-:S04]  /*0f00*/  IMAD.HI.U32 R5, R3, R12, RZ ;  /* 0x0000000c03057227 */ /* 0x000fc800078e00ff */
[----:B------:R-:W-:Y:S02]  /*0f10*/  IMAD.MOV R5, RZ, RZ, -R5 ;  /* 0x000000ffff057224 */ /* 0x000fe400078e0a05 */
[----:B------:R-:W-:Y:S01]  /*0f20*/  @!P5 IMAD.MOV R17, RZ, RZ, -R17 ;  /* 0x000000ffff11d224 */ /* 0x000fe200078e0a11 */
[----:B------:R-:W-:Y:S01]  /*0f30*/  ISETP.GE.AND P5, PT, R24, RZ, PT ;  /* 0x000000ff1800720c */ /* 0x000fe20003fa6270 */
[C---:B------:R-:W-:Y:S01]  /*0f40*/  IMAD R12, R11.reuse, R5, R12 ;  /* 0x000000050b0c7224 */ /* 0x040fe200078e020c */
[----:B------:R-:W-:Y:S01]  /*0f50*/  IABS R24, R37 ;  /* 0x0000002500187213 */ /* 0x000fe20000000000 */
[--C-:B------:R-:W-:Y:S02]  /*0f60*/  @!P6 IMAD.IADD R8, R8, 0x1, -R11.reuse ;  /* 0x000000010808e824 */ /* 0x100fe400078e0a0b */
[----:B------:R-:W-:Y:S01]  /*0f70*/  @!P4 IMAD.IADD R2, R2, 0x1, -R11 ;  /* 0x000000010202c824 */ /* 0x000fe200078e0a0b */
[----:B------:R-:W-:Y:S01]  /*0f80*/  ISETP.GT.U32.AND P6, PT, R11, R12, PT ;  /* 0x0000000c0b00720c */ /* 0x000fe20003fc4070 */
[----:B------:R-:W-:-:S03]  /*0f90*/  IMAD.HI.U32 R7, R3, R20, RZ ;  /* 0x0000001403077227 */ /* 0x000fc600078e00ff */
[----:B------:R-:W-:Y:S01]  /*0fa0*/  ISETP.GT.U32.AND P4, PT, R11, R2, PT ;  /* 0x000000020b00720c */ /* 0x000fe20003f84070 */
[----:B------:R-:W-:Y:S01]  /*0fb0*/  IMAD.MOV.U32 R27, RZ, RZ, R4 ;  /* 0x000000ffff1b7224 */ /* 0x000fe200078e0004 */
[----:B------:R-:W-:Y:S01]  /*0fc0*/  IADD3 R7, -R7, RZ, RZ ;  /* 0x000000ff07077210 */ /* 0x000fe20007ffe1ff */
[----:B------:R-:W-:Y:S01]  /*0fd0*/  IMAD.HI.U32 R5, R3, R18, RZ ;  /* 0x0000001203057227 */ /* 0x000fe200078e00ff */
[----:B------:R-:W-:-:S03]  /*0fe0*/  IABS R4, R28 ;  /* 0x0000001c00047213 */ /* 0x000fc60000000000 */
[----:B------:R-:W-:-:S04]  /*0ff0*/  IMAD.HI.U32 R13, R3, R22, RZ ;  /* 0x00000016030d7227 */ /* 0x000fc800078e00ff */
[----:B------:R-:W-:Y:S01]  /*1000*/  @!P6 IMAD.IADD R12, R12, 0x1, -R11 ;  /* 0x000000010c0ce824 */ /* 0x000fe200078e0a0b */
[----:B------:R-:W-:Y:S01]  /*1010*/  ISETP.GE.AND P6, PT, R28, RZ, PT ;  /* 0x000000ff1c00720c */ /* 0x000fe20003fc6270 */
[----:B------:R-:W-:-:S04]  /*1020*/  IMAD.HI.U32 R16, R3, R24, RZ ;  /* 0x0000001803107227 */ /* 0x000fc800078e00ff */
[----:B------:R-:W-:Y:S01]  /*1030*/  @!P5 IMAD.MOV R27, RZ, RZ, -R27 ;  /* 0x000000ffff1bd224 */ /* 0x000fe200078e0a1b */
[C---:B------:R-:W-:Y:S01]  /*1040*/  ISETP.GT.U32.AND P5, PT, R11.reuse, R12, PT ;  /* 0x0000000c0b00720c */ /* 0x040fe20003fa4070 */
[----:B------:R-:W-:Y:S02]  /*1050*/  IMAD.MOV R5, RZ, RZ, -R5 ;  /* 0x000000ffff057224 */ /* 0x000fe400078e0a05 */
[----:B------:R-:W-:Y:S02]  /*1060*/  IMAD.MOV R13, RZ, RZ, -R13 ;  /* 0x000000ffff0d7224 */ /* 0x000fe400078e0a0d */
[----:B------:R-:W-:Y:S02]  /*1070*/  @!P4 IMAD.IADD R2, R2, 0x1, -R11 ;  /* 0x000000010202c824 */ /* 0x000fe400078e0a0b */
[----:B------:R-:W-:Y:S02]  /*1080*/  IMAD.MOV R26, RZ, RZ, -R16 ;  /* 0x000000ffff1a7224 */ /* 0x000fe400078e0a10 */
[C---:B------:R-:W-:Y:S01]  /*1090*/  IMAD R16, R11.reuse, R5, R18 ;  /* 0x000000050b107224 */ /* 0x040fe200078e0212 */
[----:B------:R-:W-:Y:S01]  /*10a0*/  LOP3.LUT R5, R10, 0x7f, RZ, 0xc0, !PT ;  /* 0x0000007f0a057812 */ /* 0x000fe200078ec0ff */
[C---:B------:R-:W-:Y:S01]  /*10b0*/  IMAD R18, R11.reuse, R7, R20 ;  /* 0x000000070b127224 */ /* 0x040fe200078e0214 */
[----:B------:R-:W-:Y:S01]  /*10c0*/  SEL R7, RZ, 0x110, !P0 ;  /* 0x00000110ff077807 */ /* 0x000fe20004000000 */
[C---:B------:R-:W-:Y:S01]  /*10d0*/  IMAD R20, R11.reuse, R13, R22 ;  /* 0x0000000d0b147224 */ /* 0x040fe200078e0216 */
[----:B------:R-:W-:Y:S01]  /*10e0*/  ISETP.GT.U32.AND P4, PT, R11, R16, PT ;  /* 0x000000100b00720c */ /* 0x000fe20003f84070 */
[----:B------:R-:W-:Y:S01]  /*10f0*/  IMAD.MOV.U32 R29, RZ, RZ, R8 ;  /* 0x000000ffff1d7224 */ /* 0x000fe200078e0008 */
[----:B------:R-:W-:Y:S01]  /*1100*/  IADD3 R13, R28, 0x2, RZ ;  /* 0x000000021c0d7810 */ /* 0x000fe20007ffe0ff */
[----:B------:R-:W-:-:S02]  /*1110*/  IMAD.MOV.U32 R31, RZ, RZ, R2 ;  /* 0x000000ffff1f7224 */ /* 0x000fc400078e0002 */
[C---:B------:R-:W-:Y:S01]  /*1120*/  IMAD R22, R11.reuse, R26, R24 ;  /* 0x0000001a0b167224 */ /* 0x040fe200078e0218 */
[----:B------:R-:W-:Y:S01]  /*1130*/  IABS R24, R38 ;  /* 0x0000002600187213 */ /* 0x000fe20000000000 */
[----:B------:R-:W-:Y:S01]  /*1140*/  @!P1 IMAD.MOV R29, RZ, RZ, -R29 ;  /* 0x000000ffff1d9224 */ /* 0x000fe200078e0a1d */
[C---:B------:R-:W-:Y:S01]  /*1150*/  ISETP.GT.U32.AND P1, PT, R11.reuse, R18, PT ;  /* 0x000000120b00720c */ /* 0x040fe20003f24070 */
[----:B------:R-:W-:Y:S01]  /*1160*/  @!P2 IMAD.MOV R31, RZ, RZ, -R31 ;  /* 0x000000ffff1fa224 */ /* 0x000fe200078e0a1f */
[C---:B------:R-:W-:Y:S01]  /*1170*/  ISETP.GT.U32.AND P2, PT, R11.reuse, R20, PT ;  /* 0x000000140b00720c */ /* 0x040fe20003f44070 */
[----:B------:R-:W-:Y:S01]  /*1180*/  @!P5 IMAD.IADD R12, R12, 0x1, -R11 ;  /* 0x000000010c0cd824 */ /* 0x000fe200078e0a0b */
[----:B------:R-:W-:Y:S01]  /*1190*/  ISETP.GT.U32.AND P5, PT, R11, R22, PT ;  /* 0x000000160b00720c */ /* 0x000fe20003fa4070 */
[----:B------:R-:W-:Y:S01]  /*11a0*/  IMAD.MOV.U32 R28, RZ, RZ, R4 ;  /* 0x000000ffff1c7224 */ /* 0x000fe200078e0004 */
[----:B------:R-:W-:Y:S01]  /*11b0*/  IABS R26, R13 ;  /* 0x0000000d001a7213 */ /* 0x000fe20000000000 */
[----:B------:R-:W-:-:S02]  /*11c0*/  IMAD.MOV.U32 R33, RZ, RZ, R12 ;  /* 0x000000ffff217224 */ /* 0x000fc400078e000c */
[----:B------:R-:W-:-:S04]  /*11d0*/  IMAD.HI.U32 R2, R3, R24, RZ ;  /* 0x0000001803027227 */ /* 0x000fc800078e00ff */
[----:B------:R-:W-:Y:S02]  /*11e0*/  @!P1 IMAD.IADD R18, R18, 0x1, -R11 ;  /* 0x0000000112129824 */ /* 0x000fe400078e0a0b */
[----:B------:R-:W-:Y:S01]  /*11f0*/  @!P2 IADD3 R20, R20, -R11, RZ ;  /* 0x8000000b1414a210 */ /* 0x000fe20007ffe0ff */
[----:B------:R-:W-:Y:S02]  /*1200*/  @!P3 IMAD.MOV R33, RZ, RZ, -R33 ;  /* 0x000000ffff21b224 */ /* 0x000fe400078e0a21 */
[--C-:B------:R-:W-:Y:S01]  /*1210*/  @!P5 IMAD.IADD R22, R22, 0x1, -R11.reuse ;  /* 0x000000011616d824 */ /* 0x100fe200078e0a0b */
[----:B------:R-:W-:Y:S01]  /*1220*/  ISETP.GT.U32.AND P3, PT, R11, R20, PT ;  /* 0x000000140b00720c */ /* 0x000fe20003f64070 */
[----:B------:R-:W-:Y:S01]  /*1230*/  IMAD.HI.U32 R4, R3, R28, RZ ;  /* 0x0000001c03047227 */ /* 0x000fe200078e00ff */
[C---:B------:R-:W-:Y:S02]  /*1240*/  ISETP.GT.U32.AND P2, PT, R11.reuse, R18, PT ;  /* 0x000000120b00720c */ /* 0x040fe40003f44070 */
[----:B------:R-:W-:Y:S01]  /*1250*/  ISETP.GT.U32.AND P5, PT, R11, R22, PT ;  /* 0x000000160b00720c */ /* 0x000fe20003fa4070 */
[----:B------:R-:W-:Y:S01]  /*1260*/  @!P4 IMAD.IADD R16, R16, 0x1, -R11 ;  /* 0x000000011010c824 */ /* 0x000fe200078e0a0b */
[----:B------:R-:W-:Y:S01]  /*1270*/  ISETP.GE.AND P4, PT, R32, RZ, PT ;  /* 0x000000ff2000720c */ /* 0x000fe20003f86270 */
[----:B------:R-:W-:-:S03]  /*1280*/  IMAD.HI.U32 R3, R3, R26, RZ ;  /* 0x0000001a03037227 */ /* 0x000fc600078e00ff */
[C---:B------:R-:W-:Y:S01]  /*1290*/  ISETP.GT.U32.AND P1, PT, R11.reuse, R16, PT ;  /* 0x000000100b00720c */ /* 0x040fe20003f24070 */
[----:B------:R-:W-:Y:S02]  /*12a0*/  IMAD.MOV R2, RZ, RZ, -R2 ;  /* 0x000000ffff027224 */ /* 0x000fe400078e0a02 */
[----:B------:R-:W-:Y:S02]  /*12b0*/  IMAD.MOV R4, RZ, RZ, -R4 ;  /* 0x000000ffff047224 */ /* 0x000fe400078e0a04 */
[----:B------:R-:W-:Y:S02]  /*12c0*/  IMAD.MOV R3, RZ, RZ, -R3 ;  /* 0x000000ffff037224 */ /* 0x000fe400078e0a03 */
[----:B------:R-:W-:Y:S01]  /*12d0*/  IMAD R24, R11, R2, R24 ;  /* 0x000000020b187224 */ /* 0x000fe200078e0218 */
[----:B------:R-:W-:Y:S01]  /*12e0*/  SHF.L.U32 R2, R5, 0x1, RZ ;  /* 0x0000000105027819 */ /* 0x000fe200000006ff */
[C---:B------:R-:W-:Y:S01]  /*12f0*/  IMAD R28, R11.reuse, R4, R28 ;  /* 0x000000040b1c7224 */ /* 0x040fe200078e021c */
[----:B------:R-:W-:Y:S01]  /*1300*/  LOP3.LUT R4, R0, 0x1fe, RZ, 0xc0, !PT ;  /* 0x000001fe00047812 */ /* 0x000fe200078ec0ff */
[C---:B------:R-:W-:Y:S01]  /*1310*/  IMAD R26, R11.reuse, R3, R26 ;  /* 0x000000030b1a7224 */ /* 0x040fe200078e021a */
[----:B------:R-:W-:Y:S01]  /*1320*/  SHF.R.U32.HI R3, RZ, 0x2, R10 ;  /* 0x00000002ff037819 */ /* 0x000fe2000001160a */
[--C-:B------:R-:W-:Y:S01]  /*1330*/  @!P3 IMAD.IADD R20, R20, 0x1, -R11.reuse ;  /* 0x000000011414b824 */ /* 0x100fe200078e0a0b */
[C---:B------:R-:W-:Y:S01]  /*1340*/  ISETP.GT.U32.AND P3, PT, R11.reuse, R24, PT ;  /* 0x000000180b00720c */ /* 0x040fe20003f64070 */
[--C-:B------:R-:W-:Y:S01]  /*1350*/  @!P2 IMAD.IADD R18, R18, 0x1, -R11.reuse ;  /* 0x000000011212a824 */ /* 0x100fe200078e0a0b */
[C---:B------:R-:W-:Y:S01]  /*1360*/  ISETP.GT.U32.AND P2, PT, R11.reuse, R28, PT ;  /* 0x0000001c0b00720c */ /* 0x040fe20003f44070 */
[--C-:B------:R-:W-:Y:S01]  /*1370*/  @!P5 IMAD.IADD R22, R22, 0x1, -R11.reuse ;  /* 0x000000011616d824 */ /* 0x100fe200078e0a0b */
[----:B------:R-:W-:Y:S01]  /*1380*/  ISETP.GT.U32.AND P5, PT, R11, R26, PT ;  /* 0x0000001a0b00720c */ /* 0x000fe20003fa4070 */
[----:B------:R-:W-:Y:S01]  /*1390*/  @!P1 IMAD.IADD R16, R16, 0x1, -R11 ;  /* 0x0000000110109824 */ /* 0x000fe200078e0a0b */
[----:B------:R-:W-:Y:S01]  /*13a0*/  ISETP.GE.AND P1, PT, R34, RZ, PT ;  /* 0x000000ff2200720c */ /* 0x000fe20003f26270 */
[----:B------:R-:W-:Y:S01]  /*13b0*/  IMAD.SHL.U32 R8, R10, 0x8, RZ ;  /* 0x000000080a087824 */ /* 0x000fe200078e00ff */
[----:B------:R-:W-:Y:S01]  /*13c0*/  LOP3.LUT R4, R4, 0x30, R3, 0x78, !PT ;  /* 0x0000003004047812 */ /* 0x000fe200078e7803 */
[----:B------:R-:W-:Y:S01]  /*13d0*/  IMAD.MOV.U32 R35, RZ, RZ, R16 ;  /* 0x000000ffff237224 */ /* 0x000fe200078e0010 */
[----:B------:R-:W-:Y:S01]  /*13e0*/  LOP3.LUT R3, R7, R2, RZ, 0x3c, !PT ;  /* 0x0000000207037212 */ /* 0x000fe200078e3cff */
[C---:B------:R-:W-:Y:S01]  /*13f0*/  IMAD.SHL.U32 R7, R10.reuse, 0x40, RZ ;  /* 0x000000400a077824 */ /* 0x040fe200078e00ff */
[----:B------:R-:W-:Y:S01]  /*1400*/  LOP3.LUT R2, R10, 0x7, RZ, 0xc0, !PT ;  /* 0x000000070a027812 */ /* 0x000fe200078ec0ff */
[--C-:B------:R-:W-:Y:S01]  /*1410*/  @!P3 IMAD.IADD R24, R24, 0x1, -R11.reuse ;  /* 0x000000011818b824 */ /* 0x100fe200078e0a0b */
[----:B------:R-:W-:Y:S01]  /*1420*/  LOP3.LUT R16, RZ, R19, RZ, 0x33, !PT ;  /* 0x00000013ff107212 */ /* 0x000fe200078e33ff */
[----:B------:R-:W-:Y:S01]  /*1430*/  @!P2 IMAD.IADD R28, R28, 0x1, -R11 ;  /* 0x000000011c1ca824 */ /* 0x000fe200078e0a0b */
[----:B------:R-:W-:Y:S01]  /*1440*/  ISETP.GE.AND P2, PT, R36, RZ, PT ;  /* 0x000000ff2400720c */ /* 0x000fe20003f46270 */
[----:B------:R-:W-:Y:S01]  /*1450*/  @!P4 IMAD.MOV R35, RZ, RZ, -R35 ;  /* 0x000000ffff23c224 */ /* 0x000fe200078e0a23 */
[----:B------:R-:W-:Y:S01]  /*1460*/  ISETP.GE.AND P4, PT, R37, RZ, PT ;  /* 0x000000ff2500720c */ /* 0x000fe20003f86270 */
[----:B------:R-:W-:Y:S01]  /*1470*/  @!P5 IMAD.IADD R26, R26, 0x1, -R11 ;  /* 0x000000011a1ad824 */ /* 0x000fe200078e0a0b */
[----:B------:R-:W-:Y:S01]  /*1480*/  LOP3.LUT R37, R8, 0x30, RZ, 0xc0, !PT ;  /* 0x0000003008257812 */ /* 0x000fe200078ec0ff */
[----:B------:R-:W-:Y:S01]  /*1490*/  IMAD R14, R14, UR5, RZ ;  /* 0x000000050e0e7c24 */ /* 0x000fe2000f8e02ff */
[C---:B------:R-:W-:Y:S01]  /*14a0*/  ISETP.GT.U32.AND P5, PT, R11.reuse, R24, PT ;  /* 0x000000180b00720c */ /* 0x040fe20003fa4070 */
[----:B------:R-:W-:Y:S01]  /*14b0*/  IMAD.SHL.U32 R8, R10, 0x20, RZ ;  /* 0x000000200a087824 */ /* 0x000fe200078e00ff */
[C---:B------:R-:W-:Y:S01]  /*14c0*/  ISETP.GT.U32.AND P3, PT, R11.reuse, R28, PT ;  /* 0x0000001c0b00720c */ /* 0x040fe20003f64070 */
[----:B------:R-:W-:Y:S01]  /*14d0*/  IMAD R37, R2, 0x40, R37 ;  /* 0x0000004002257824 */ /* 0x000fe200078e0225 */
[----:B------:R-:W-:Y:S01]  /*14e0*/  @!P1 IADD3 R18, -R18, RZ, RZ ;  /* 0x000000ff12129210 */ /* 0x000fe20007ffe1ff */
[----:B------:R-:W-:Y:S01]  /*14f0*/  ULDC UR5, c[0x0][0x230] ;  /* 0x00008c0000057ab9 */ /* 0x000fe20000000800 */
[----:B------:R-:W-:Y:S01]  /*1500*/  ISETP.GT.U32.AND P1, PT, R11, R26, PT ;  /* 0x0000001a0b00720c */ /* 0x000fe20003f24070 */
[----:B------:R-:W-:Y:S01]  /*1510*/  @!P2 IMAD.MOV R20, RZ, RZ, -R20 ;  /* 0x000000ffff14a224 */ /* 0x000fe200078e0a14 */
[----:B------:R-:W-:-:S02]  /*1520*/  LOP3.LUT R37, R37, R30, RZ, 0x3c, !PT ;  /* 0x0000001e25257212 */ /* 0x000fc400078e3cff */
[----:B------:R-:W0:Y:S01]  /*1530*/  LDC R30, c[0x0][0x240] ;  /* 0x00009000ff1e7b82 */ /* 0x000e220000000800 */
[----:B------:R-:W-:Y:S02]  /*1540*/  @!P4 IADD3 R22, -R22, RZ, RZ ;  /* 0x000000ff1616c210 */ /* 0x000fe40007ffe1ff */
[--C-:B------:R-:W-:Y:S01]  /*1550*/  @!P5 IMAD.IADD R24, R24, 0x1, -R11.reuse ;  /* 0x000000011818d824 */ /* 0x100fe200078e0a0b */
[----:B------:R-:W-:Y:S01]  /*1560*/  ISETP.GE.AND P5, PT, R13, RZ, PT ;  /* 0x000000ff0d00720c */ /* 0x000fe20003fa6270 */
[--C-:B------:R-:W-:Y:S01]  /*1570*/  @!P3 IMAD.IADD R28, R28, 0x1, -R11.reuse ;  /* 0x000000011c1cb824 */ /* 0x100fe200078e0a0b */
[----:B------:R-:W-:Y:S02]  /*1580*/  ISETP.GE.AND P3, PT, R38, RZ, PT ;  /* 0x000000ff2600720c */ /* 0x000fe40003f66270 */
[----:B------:R-:W1:Y:S01]  /*1590*/  LDC.64 R12, c[0x0][0x218] ;  /* 0x00008600ff0c7b82 */ /* 0x000e620000000a00 */
[----:B------:R-:W-:Y:S01]  /*15a0*/  @!P1 IMAD.IADD R26, R26, 0x1, -R11 ;  /* 0x000000011a1a9824 */ /* 0x000fe200078e0a0b */
[----:B------:R-:W-:Y:S01]  /*15b0*/  ISETP.NE.AND P1, PT, R19, RZ, PT ;  /* 0x000000ff1300720c */ /* 0x000fe20003f25270 */
[----:B------:R-:W-:Y:S01]  /*15c0*/  @!P6 IMAD.MOV R28, RZ, RZ, -R28 ;  /* 0x000000ffff1ce224 */ /* 0x000fe200078e0a1c */
[----:B------:R-:W-:-:S02]  /*15d0*/  LOP3.LUT R39, R7, 0x1800, RZ, 0xc0, !PT ;  /* 0x0000180007277812 */ /* 0x000fc400078ec0ff */
[C---:B------:R-:W-:Y:S02]  /*15e0*/  SEL R15, R16.reuse, R15, !P1 ;  /* 0x0000000f100f7207 */ /* 0x040fe40004800000 */
[C---:B------:R-:W-:Y:S01]  /*15f0*/  SEL R17, R16.reuse, R17, !P1 ;  /* 0x0000001110117207 */ /* 0x040fe20004800000 */
[----:B------:R-:W-:Y:S01]  /*1600*/  @!P5 IMAD.MOV R26, RZ, RZ, -R26 ;  /* 0x000000ffff1ad224 */ /* 0x000fe200078e0a1a */
[C---:B------:R-:W-:Y:S01]  /*1610*/  SEL R21, R16.reuse, R21, !P1 ;  /* 0x0000001510157207 */ /* 0x040fe20004800000 */
[----:B------:R-:W-:Y:S01]  /*1620*/  @!P3 IMAD.MOV R24, RZ, RZ, -R24 ;  /* 0x000000ffff18b224 */ /* 0x000fe200078e0a18 */
[----:B------:R-:W-:Y:S01]  /*1630*/  SEL R23, R16, R23, !P1 ;  /* 0x0000001710177207 */ /* 0x000fe20004800000 */
[----:B------:R-:W-:Y:S01]  /*1640*/  IMAD R39, R2, 0x10, R39 ;  /* 0x0000001002277824 */ /* 0x000fe200078e0227 */
[C---:B------:R-:W-:Y:S02]  /*1650*/  SEL R25, R16.reuse, R25, !P1 ;  /* 0x0000001910197207 */ /* 0x040fe40004800000 */
[C---:B------:R-:W-:Y:S01]  /*1660*/  SEL R24, R16.reuse, R24, !P1 ;  /* 0x0000001810187207 */ /* 0x040fe20004800000 */
[-C--:B0-----:R-:W-:Y:S01]  /*1670*/  IMAD R15, R15, R30.reuse, RZ ;  /* 0x0000001e0f0f7224 */ /* 0x081fe200078e02ff */
[C---:B------:R-:W-:Y:S01]  /*1680*/  SEL R27, R16.reuse, R27, !P1 ;  /* 0x0000001b101b7207 */ /* 0x040fe20004800000 */
[-C--:B------:R-:W-:Y:S01]  /*1690*/  IMAD R17, R17, R30.reuse, RZ ;  /* 0x0000001e11117224 */ /* 0x080fe200078e02ff */
[----:B------:R-:W-:Y:S01]  /*16a0*/  SEL R29, R16, R29, !P1 ;  /* 0x0000001d101d7207 */ /* 0x000fe20004800000 */
[-C--:B------:R-:W-:Y:S01]  /*16b0*/  IMAD R83, R24, R30.reuse, RZ ;  /* 0x0000001e18537224 */ /* 0x080fe200078e02ff */
[C---:B------:R-:W-:Y:S01]  /*16c0*/  SEL R31, R16.reuse, R31, !P1 ;  /* 0x0000001f101f7207 */ /* 0x040fe20004800000 */
[-C--:B------:R-:W-:Y:S01]  /*16d0*/  IMAD R21, R21, R30.reuse, RZ ;  /* 0x0000001e15157224 */ /* 0x080fe200078e02ff */
[C---:B------:R-:W-:Y:S01]  /*16e0*/  SEL R33, R16.reuse, R33, !P1 ;  /* 0x0000002110217207 */ /* 0x040fe20004800000 */
[-C--:B------:R-:W-:Y:S01]  /*16f0*/  IMAD R23, R23, R30.reuse, RZ ;  /* 0x0000001e17177224 */ /* 0x080fe200078e02ff */
[C---:B------:R-:W-:Y:S01]  /*1700*/  SEL R35, R16.reuse, R35, !P1 ;  /* 0x0000002310237207 */ /* 0x040fe20004800000 */
[----:B------:R-:W-:Y:S01]  /*1710*/  IMAD R25, R25, R30, RZ ;  /* 0x0000001e19197224 */ /* 0x000fe200078e02ff */
[C---:B------:R-:W-:Y:S01]  /*1720*/  SEL R18, R16.reuse, R18, !P1 ;  /* 0x0000001210127207 */ /* 0x040fe20004800000 */
[----:B------:R-:W-:Y:S01]  /*1730*/  IMAD R27, R27, R30, RZ ;  /* 0x0000001e1b1b7224 */ /* 0x000fe200078e02ff */
[----:B------:R-:W0:Y:S01]  /*1740*/  LDC R24, c[0x0][0x23c] ;  /* 0x00008f00ff187b82 */ /* 0x000e220000000800 */
[----:B-1----:R-:W-:Y:S01]  /*1750*/  LEA R105, P6, R15, R12, 0x1 ;  /* 0x0000000c0f697211 */ /* 0x002fe200078c08ff */
[----:B------:R-:W-:Y:S01]  /*1760*/  IMAD R29, R29, R30, RZ ;  /* 0x0000001e1d1d7224 */ /* 0x000fe200078e02ff */
[C---:B------:R-:W-:Y:S01]  /*1770*/  SEL R20, R16.reuse, R20, !P1 ;  /* 0x0000001410147207 */ /* 0x040fe20004800000 */
[----:B------:R-:W-:Y:S01]  /*1780*/  IMAD R31, R31, R30, RZ ;  /* 0x0000001e1f1f7224 */ /* 0x000fe200078e02ff */
[C---:B------:R-:W-:Y:S01]  /*1790*/  SEL R22, R16.reuse, R22, !P1 ;  /* 0x0000001610167207 */ /* 0x040fe20004800000 */
[----:B------:R-:W-:Y:S01]  /*17a0*/  IMAD R33, R33, R30, RZ ;  /* 0x0000001e21217224 */ /* 0x000fe200078e02ff */
[----:B------:R-:W-:Y:S01]  /*17b0*/  SEL R26, R16, R26, !P1 ;  /* 0x0000001a101a7207 */ /* 0x000fe20004800000 */
[-C--:B------:R-:W-:Y:S01]  /*17c0*/  IMAD R35, R35, R30.reuse, RZ ;  /* 0x0000001e23237224 */ /* 0x080fe200078e02ff */
[----:B------:R-:W-:Y:S01]  /*17d0*/  LEA.HI.X.SX32 R104, R15, R13, 0x1, P6 ;  /* 0x0000000d0f687211 */ /* 0x000fe200030f0eff */
[----:B------:R-:W-:Y:S01]  /*17e0*/  IMAD R18, R18, R30, RZ ;  /* 0x0000001e12127224 */ /* 0x000fe200078e02ff */
[----:B------:R-:W-:Y:S01]  /*17f0*/  SEL R16, R16, R28, !P1 ;  /* 0x0000001c10107207 */ /* 0x000fe20004800000 */
[----:B------:R-:W-:Y:S01]  /*1800*/  IMAD R20, R20, R30, RZ ;  /* 0x0000001e14147224 */ /* 0x000fe200078e02ff */
[----:B------:R-:W-:Y:S01]  /*1810*/  LEA R102, P5, R17, R12, 0x1 ;  /* 0x0000000c11667211 */ /* 0x000fe200078a08ff */
[----:B------:R-:W-:Y:S01]  /*1820*/  IMAD R22, R22, R30, RZ ;  /* 0x0000001e16167224 */ /* 0x000fe200078e02ff */
[----:B------:R-:W-:Y:S01]  /*1830*/  LEA R100, P2, R21, R12, 0x1 ;  /* 0x0000000c15647211 */ /* 0x000fe200078408ff */
[----:B------:R-:W-:Y:S01]  /*1840*/  IMAD R26, R26, R30, RZ ;  /* 0x0000001e1a1a7224 */ /* 0x000fe200078e02ff */
[----:B------:R-:W-:Y:S01]  /*1850*/  LEA R98, P4, R23, R12, 0x1 ;  /* 0x0000000c17627211 */ /* 0x000fe200078808ff */
[----:B------:R-:W-:Y:S01]  /*1860*/  IMAD R16, R16, R30, RZ ;  /* 0x0000001e10107224 */ /* 0x000fe200078e02ff */
[----:B------:R-:W-:-:S02]  /*1870*/  LEA R95, P3, R25, R12, 0x1 ;  /* 0x0000000c195f7211 */ /* 0x000fc400078608ff */
[----:B------:R-:W-:Y:S02]  /*1880*/  LEA R92, P6, R27, R12, 0x1 ;  /* 0x0000000c1b5c7211 */ /* 0x000fe400078c08ff */
[-C--:B------:R-:W-:Y:S02]  /*1890*/  LEA.HI.X.SX32 R103, R17, R13.reuse, 0x1, P5 ;  /* 0x0000000d11677211 */ /* 0x080fe400028f0eff */
[-C--:B------:R-:W-:Y:S02]  /*18a0*/  LEA.HI.X.SX32 R101, R21, R13.reuse, 0x1, P2 ;  /* 0x0000000d15657211 */ /* 0x080fe400010f0eff */
[-C--:B------:R-:W-:Y:S01]  /*18b0*/  LEA.HI.X.SX32 R99, R23, R13.reuse, 0x1, P4 ;  /* 0x0000000d17637211 */ /* 0x080fe200020f0eff */
[----:B0-----:R-:W-:Y:S01]  /*18c0*/  IMAD.SHL.U32 R23, R24, 0x80, RZ ;  /* 0x0000008018177824 */ /* 0x001fe200078e00ff */
[-C--:B------:R-:W-:Y:S02]  /*18d0*/  LEA.HI.X.SX32 R94, R25, R13.reuse, 0x1, P3 ;  /* 0x0000000d195e7211 */ /* 0x080fe400018f0eff */
[----:B------:R-:W-:-:S02]  /*18e0*/  LEA.HI.X.SX32 R93, R27, R13, 0x1, P6 ;  /* 0x0000000d1b5d7211 */ /* 0x000fc400030f0eff */
[-C--:B------:R-:W-:Y:S02]  /*18f0*/  LEA R113, P5, R29, R12.reuse, 0x1 ;  /* 0x0000000c1d717211 */ /* 0x080fe400078a08ff */
[-C--:B------:R-:W-:Y:S02]  /*1900*/  LEA R90, P2, R31, R12.reuse, 0x1 ;  /* 0x0000000c1f5a7211 */ /* 0x080fe400078408ff */
[-C--:B------:R-:W-:Y:S02]  /*1910*/  LEA R112, P4, R33, R12.reuse, 0x1 ;  /* 0x0000000c21707211 */ /* 0x080fe400078808ff */
[-C--:B------:R-:W-:Y:S02]  /*1920*/  LEA R109, P3, R35, R12.reuse, 0x1 ;  /* 0x0000000c236d7211 */ /* 0x080fe400078608ff */
[----:B------:R-:W-:Y:S02]  /*1930*/  LEA R88, P6, R18, R12, 0x1 ;  /* 0x0000000c12587211 */ /* 0x000fe400078c08ff */
[----:B------:R-:W-:-:S02]  /*1940*/  LEA.HI.X.SX32 R115, R29, R13, 0x1, P5 ;  /* 0x0000000d1d737211 */ /* 0x000fc400028f0eff */
[-C--:B------:R-:W-:Y:S02]  /*1950*/  LEA.HI.X.SX32 R91, R31, R13.reuse, 0x1, P2 ;  /* 0x0000000d1f5b7211 */ /* 0x080fe400010f0eff */
[-C--:B------:R-:W-:Y:S02]  /*1960*/  LEA.HI.X.SX32 R111, R33, R13.reuse, 0x1, P4 ;  /* 0x0000000d216f7211 */ /* 0x080fe400020f0eff */
[-C--:B------:R-:W-:Y:S02]  /*1970*/  LEA.HI.X.SX32 R110, R35, R13.reuse, 0x1, P3 ;  /* 0x0000000d236e7211 */ /* 0x080fe400018f0eff */
[----:B------:R-:W-:Y:S02]  /*1980*/  LEA.HI.X.SX32 R89, R18, R13, 0x1, P6 ;  /* 0x0000000d12597211 */ /* 0x000fe400030f0eff */
[----:B------:R-:W-:Y:S02]  /*1990*/  LEA R96, P1, R14, UR8, 0x1 ;  /* 0x000000080e607c11 */ /* 0x000fe4000f8208ff */
[----:B------:R-:W-:-:S02]  /*19a0*/  LEA R87, P5, R20, R12, 0x1 ;  /* 0x0000000c14577211 */ /* 0x000fc400078a08ff */
[-C--:B------:R-:W-:Y:S02]  /*19b0*/  LEA R84, P2, R22, R12.reuse, 0x1 ;  /* 0x0000000c16547211 */ /* 0x080fe400078408ff */
[-C--:B------:R-:W-:Y:S02]  /*19c0*/  LEA R82, P4, R83, R12.reuse, 0x1 ;  /* 0x0000000c53527211 */ /* 0x080fe400078808ff */
[-C--:B------:R-:W-:Y:S02]  /*19d0*/  LEA R78, P3, R26, R12.reuse, 0x1 ;  /* 0x0000000c1a4e7211 */ /* 0x080fe400078608ff */
[----:B------:R-:W-:Y:S02]  /*19e0*/  LEA R71, P6, R16, R12, 0x1 ;  /* 0x0000000c10477211 */ /* 0x000fe400078c08ff */
[----:B------:R-:W-:Y:S02]  /*19f0*/  LOP3.LUT R39, R39, 0x30, R0, 0x78, !PT ;  /* 0x0000003027277812 */ /* 0x000fe400078e7800 */
[----:B------:R-:W-:-:S02]  /*1a00*/  LEA.HI.X.SX32 R86, R20, R13, 0x1, P5 ;  /* 0x0000000d14567211 */ /* 0x000fc400028f0eff */
[-C--:B------:R-:W-:Y:S01]  /*1a10*/  LEA.HI.X.SX32 R85, R22, R13.reuse, 0x1, P2 ;  /* 0x0000000d16557211 */ /* 0x080fe200010f0eff */
[----:B------:R-:W-:Y:S01]  /*1a20*/  IMAD R2, R2, 0x100, R39 ;  /* 0x0000010002027824 */ /* 0x000fe200078e0227 */
[-C--:B------:R-:W-:Y:S01]  /*1a30*/  LEA.HI.X.SX32 R83, R83, R13.reuse, 0x1, P4 ;  /* 0x0000000d53537211 */ /* 0x080fe200020f0eff */
[----:B------:R-:W-:Y:S01]  /*1a40*/  IMAD R22, R5, R24, RZ ;  /* 0x0000001805167224 */ /* 0x000fe200078e02ff */
[-C--:B------:R-:W-:Y:S01]  /*1a50*/  LEA.HI.X.SX32 R77, R26, R13.reuse, 0x1, P3 ;  /* 0x0000000d1a4d7211 */ /* 0x080fe200018f0eff */
[----:B------:R-:W-:Y:S01]  /*1a60*/  IMAD.SHL.U32 R24, R60, 0x80, RZ ;  /* 0x000000803c187824 */ /* 0x000fe200078e00ff */
[----:B------:R-:W-:Y:S02]  /*1a70*/  LEA.HI.X.SX32 R76, R16, R13, 0x1, P6 ;  /* 0x0000000d104c7211 */ /* 0x000fe400030f0eff */
[----:B------:R-:W-:Y:S02]  /*1a80*/  LEA.HI.X.SX32 R97, R14, UR9, 0x1, P1 ;  /* 0x000000090e617c11 */ /* 0x000fe400088f0eff */
[----:B------:R-:W-:-:S02]  /*1a90*/  LOP3.LUT R11, R70, 0x28, RZ, 0xfc, !PT ;  /* 0x00000028460b7812 */ /* 0x000fc400078efcff */
[----:B------:R-:W-:Y:S02]  /*1aa0*/  LOP3.LUT R12, R70, 0x30, RZ, 0xfc, !PT ;  /* 0x00000030460c7812 */ /* 0x000fe400078efcff */
[----:B------:R-:W-:Y:S01]  /*1ab0*/  LEA.HI R13, R10, 0x38, RZ, 0x1b ;  /* 0x000000380a0d7811 */ /* 0x000fe200078fd8ff */
[-C--:B------:R-:W-:Y:S01]  /*1ac0*/  IMAD R57, R11, R60.reuse, RZ ;  /* 0x0000003c0b397224 */ /* 0x080fe200078e02ff */
[----:B------:R-:W-:Y:S01]  /*1ad0*/  LOP3.LUT R14, R70, 0x40, RZ, 0xfc, !PT ;  /* 0x00000040460e7812 */ /* 0x000fe200078efcff */
[-C--:B------:R-:W-:Y:S01]  /*1ae0*/  IMAD R56, R12, R60.reuse, RZ ;  /* 0x0000003c0c387224 */ /* 0x080fe200078e02ff */
[C---:B------:R-:W-:Y:S01]  /*1af0*/  LOP3.LUT R15, R70.reuse, 0x48, RZ, 0xfc, !PT ;  /* 0x00000048460f7812 */ /* 0x040fe200078efcff */
[-C--:B------:R-:W-:Y:S01]  /*1b00*/  IMAD R27, R13, R60.reuse, RZ ;  /* 0x0000003c0d1b7224 */ /* 0x080fe200078e02ff */
[----:B------:R-:W-:Y:S01]  /*1b10*/  LOP3.LUT R16, R70, 0x50, RZ, 0xfc, !PT ;  /* 0x0000005046107812 */ /* 0x000fe200078efcff */
[-C--:B------:R-:W-:Y:S01]  /*1b20*/  IMAD R55, R14, R60.reuse, RZ ;  /* 0x0000003c0e377224 */ /* 0x080fe200078e02ff */
        /* <DEDUP_REMOVED lines=12> */
[----:B------:R-:W-:Y:S01]  /*1bf0*/  LOP3.LUT R62, R3, 0x20, RZ, 0x3c, !PT ;  /* 0x00000020033e7812 */ /* 0x000fe200078e3cff */
[-C--:B------:R-:W-:Y:S01]  /*1c00*/  IMAD R25, R21, R60.reuse, RZ ;  /* 0x0000003c15197224 */ /* 0x080fe200078e02ff */
[----:B------:R-:W-:Y:S01]  /*1c10*/  IADD3 R0, R37, UR4, R0 ;  /* 0x0000000425007c10 */ /* 0x000fe2000fffe000 */
[----:B------:R-:W-:Y:S01]  /*1c20*/  IMAD R60, R69, R60, RZ ;  /* 0x0000003c453c7224 */ /* 0x000fe200078e02ff */
[----:B------:R-:W-:-:S02]  /*1c30*/  LOP3.LUT R63, R3, 0x40, RZ, 0x3c, !PT ;  /* 0x00000040033f7812 */ /* 0x000fc400078e3cff */
[----:B------:R-:W-:Y:S02]  /*1c40*/  LOP3.LUT R64, R3, 0x60, RZ, 0x3c, !PT ;  /* 0x0000006003407812 */ /* 0x000fe400078e3cff */
[----:B------:R-:W-:-:S07]  /*1c50*/  LOP3.LUT R65, R2, 0x40, RZ, 0x3c, !PT ;  /* 0x0000004002417812 */ /* 0x000fce00078e3cff */
.L_x_1:
[----:B------:R-:W-:Y:S01]  /*1c60*/  ISETP.GE.AND P1, PT, R70, UR5, PT ;  /* 0x0000000546007c0c */ /* 0x000fe2000bf26270 */
[----:B------:R-:W-:Y:S01]  /*1c70*/  IMAD.WIDE R28, R49, 0x2, R96 ;  /* 0x00000002311c7825 */ /* 0x000fe200078e0260 */
[----:B------:R-:W-:Y:S02]  /*1c80*/  PRMT R114, RZ, 0x7610, R114 ;  /* 0x00007610ff727816 */ /* 0x000fe40000000072 */
[----:B------:R-:W-:-:S09]  /*1c90*/  ISETP.GE.AND P3, PT, R67, UR5, PT ;  /* 0x0000000543007c0c */ /* 0x000fd2000bf66270 */
[----:B------:R0:W2:Y:S01]  /*1ca0*/  @!P1 LDG.E.U16 R114, desc[UR6][R28.64] ;  /* 0x000000061c729981 */ /* 0x0000a2000c1e1500 */
[----:B------:R-:W-:Y:S01]  /*1cb0*/  ISETP.GE.AND P1, PT, R69, UR5, PT ;  /* 0x0000000545007c0c */ /* 0x000fe2000bf26270 */
[--C-:B------:R-:W-:Y:S01]  /*1cc0*/  IMAD.WIDE R30, R60, 0x2, R96.reuse ;  /* 0x000000023c1e7825 */ /* 0x100fe200078e0260 */
[----:B------:R-:W-:Y:S02]  /*1cd0*/  ISETP.GE.AND P2, PT, R68, UR5, PT ;  /* 0x0000000544007c0c */ /* 0x000fe4000bf46270 */
[----:B------:R-:W-:Y:S01]  /*1ce0*/  ISETP.GE.AND P4, PT, R66, UR5, PT ;  /* 0x0000000542007c0c */ /* 0x000fe2000bf86270 */
[----:B------:R-:W-:Y:S01]  /*1cf0*/  IMAD.WIDE R32, R59, 0x2, R96 ;  /* 0x000000023b207825 */ /* 0x000fe200078e0260 */
[----:B0-----:R-:W-:-:S03]  /*1d00*/  PRMT R28, RZ, 0x7610, R28 ;  /* 0x00007610ff1c7816 */ /* 0x001fc6000000001c */
[----:B------:R-:W-:Y:S01]  /*1d10*/  IMAD.WIDE R34, R48, 0x2, R96 ;  /* 0x0000000230227825 */ /* 0x000fe200078e0260 */
[----:B------:R-:W-:-:S03]  /*1d20*/  PRMT R29, RZ, 0x7610, R29 ;  /* 0x00007610ff1d7816 */ /* 0x000fc6000000001d */
[----:B------:R0:W3:Y:S01]  /*1d30*/  @!P1 LDG.E.U16 R28, desc[UR6][R30.64] ;  /* 0x000000061e1c9981 */ /* 0x0000e2000c1e1500 */
[----:B------:R-:W-:Y:S01]  /*1d40*/  ISETP.GE.AND P1, PT, R12, UR5, PT ;  /* 0x000000050c007c0c */ /* 0x000fe2000bf26270 */
[--C-:B------:R-:W-:Y:S01]  /*1d50*/  IMAD.WIDE R36, R58, 0x2, R96.reuse ;  /* 0x000000023a247825 */ /* 0x100fe200078e0260 */
[----:B------:R-:W-:Y:S01]  /*1d60*/  ISETP.GE.AND P5, PT, R11, UR5, PT ;  /* 0x000000050b007c0c */ /* 0x000fe2000bfa6270 */
[----:B------:R1:W4:Y:S01]  /*1d70*/  @!P2 LDG.E.U16 R29, desc[UR6][R32.64] ;  /* 0x00000006201da981 */ /* 0x000322000c1e1500 */
[----:B------:R-:W-:Y:S01]  /*1d80*/  ISETP.GE.AND P2, PT, R13, UR5, PT ;  /* 0x000000050d007c0c */ /* 0x000fe2000bf46270 */
[----:B------:R-:W-:Y:S01]  /*1d90*/  IMAD.WIDE R38, R57, 0x2, R96 ;  /* 0x0000000239267825 */ /* 0x000fe200078e0260 */
[----:B0-----:R-:W-:Y:S02]  /*1da0*/  PRMT R30, RZ, 0x7610, R30 ;  /* 0x00007610ff1e7816 */ /* 0x001fe4000000001e */
[----:B------:R-:W-:Y:S02]  /*1db0*/  PRMT R31, RZ, 0x7610, R31 ;  /* 0x00007610ff1f7816 */ /* 0x000fe4000000001f */
[----:B-1----:R-:W-:-:S02]  /*1dc0*/  PRMT R33, RZ, 0x7610, R33 ;  /* 0x00007610ff217816 */ /* 0x002fc40000000021 */
[----:B------:R0:W5:Y:S01]  /*1dd0*/  @!P3 LDG.E.U16 R30, desc[UR6][R34.64] ;  /* 0x00000006221eb981 */ /* 0x000162000c1e1500 */
[----:B------:R-:W-:Y:S01]  /*1de0*/  ISETP.GE.AND P3, PT, R14, UR5, PT ;  /* 0x000000050e007c0c */ /* 0x000fe2000bf66270 */
[----:B------:R-:W-:Y:S01]  /*1df0*/  IMAD.WIDE R40, R55, 0x2, R96 ;  /* 0x0000000237287825 */ /* 0x000fe200078e0260 */
[----:B------:R-:W-:Y:S01]  /*1e00*/  PRMT R32, RZ, 0x7610, R32 ;  /* 0x00007610ff207816 */ /* 0x000fe20000000020 */
[----:B------:R1:W5:Y:S01]  /*1e10*/  @!P4 LDG.E.U16 R31, desc[UR6][R36.64] ;  /* 0x00000006241fc981 */ /* 0x000362000c1e1500 */
[----:B------:R-:W-:-:S04]  /*1e20*/  ISETP.GE.AND P4, PT, R15, UR5, PT ;  /* 0x000000050f007c0c */ /* 0x000fc8000bf86270 */
[----:B------:R1:W5:Y:S01]  /*1e30*/  @!P5 LDG.E.U16 R32, desc[UR6][R38.64] ;  /* 0x000000062620d981 */ /* 0x000362000c1e1500 */
[----:B0-----:R-:W-:Y:S01]  /*1e40*/  PRMT R35, RZ, 0x7610, R35 ;  /* 0x00007610ff237816 */ /* 0x001fe20000000023 */
[----:B-1----:R-:W-:Y:S01]  /*1e50*/  IMAD.WIDE R36, R56, 0x2, R96 ;  /* 0x0000000238247825 */ /* 0x002fe200078e0260 */
[----:B------:R-:W-:-:S04]  /*1e60*/  PRMT R34, RZ, 0x7610, R34 ;  /* 0x00007610ff227816 */ /* 0x000fc80000000022 */
[----:B------:R0:W5:Y:S04]  /*1e70*/  @!P3 LDG.E.U16 R35, desc[UR6][R40.64] ;  /* 0x000000062823b981 */ /* 0x000168000c1e1500 */
[----:B------:R1:W5:Y:S01]  /*1e80*/  @!P1 LDG.E.U16 R33, desc[UR6][R36.64] ;  /* 0x0000000624219981 */ /* 0x000362000c1e1500 */
[----:B------:R-:W-:Y:S01]  /*1e90*/  ISETP.GE.AND P1, PT, R16, UR5, PT ;  /* 0x0000000510007c0c */ /* 0x000fe2000bf26270 */
[----:B------:R-:W-:-:S04]  /*1ea0*/  IMAD.WIDE R38, R27, 0x2, R96 ;  /* 0x000000021b267825 */ /* 0x000fc800078e0260 */
[----:B0-----:R-:W-:Y:S01]  /*1eb0*/  IMAD.WIDE R40, R54, 0x2, R96 ;  /* 0x0000000236287825 */ /* 0x001fe200078e0260 */
[----:B------:R0:W5:Y:S01]  /*1ec0*/  @!P2 LDG.E.U16 R34, desc[UR6][R38.64] ;  /* 0x000000062622a981 */ /* 0x000162000c1e1500 */
[----:B-1----:R-:W-:Y:S02]  /*1ed0*/  PRMT R36, RZ, 0x7610, R36 ;  /* 0x00007610ff247816 */ /* 0x002fe40000000024 */
[----:B------:R-:W-:Y:S01]  /*1ee0*/  IMAD.WIDE R42, R53, 0x2, R96 ;  /* 0x00000002352a7825 */ /* 0x000fe200078e0260 */
[----:B------:R-:W-:Y:S02]  /*1ef0*/  ISETP.GE.AND P3, PT, R18, UR5, PT ;  /* 0x0000000512007c0c */ /* 0x000fe4000bf66270 */
[----:B------:R-:W-:Y:S01]  /*1f00*/  PRMT R37, RZ, 0x7610, R37 ;  /* 0x00007610ff257816 */ /* 0x000fe20000000025 */
[----:B------:R1:W5:Y:S01]  /*1f10*/  @!P4 LDG.E.U16 R36, desc[UR6][R40.64] ;  /* 0x000000062824c981 */ /* 0x000362000c1e1500 */
[----:B------:R-:W-:Y:S02]  /*1f20*/  ISETP.GE.AND P4, PT, R20, UR5, PT ;  /* 0x0000000514007c0c */ /* 0x000fe4000bf86270 */
[----:B------:R-:W-:-:S02]  /*1f30*/  ISETP.GE.AND P2, PT, R17, UR5, PT ;  /* 0x0000000511007c0c */ /* 0x000fc4000bf46270 */
[----:B------:R1:W5:Y:S01]  /*1f40*/  @!P1 LDG.E.U16 R37, desc[UR6][R42.64] ;  /* 0x000000062a259981 */ /* 0x000362000c1e1500 */
[----:B------:R-:W-:Y:S01]  /*1f50*/  ISETP.GE.AND P5, PT, R19, UR5, PT ;  /* 0x0000000513007c0c */ /* 0x000fe2000bfa6270 */
[----:B------:R-:W-:Y:S01]  /*1f60*/  IMAD.WIDE R74, R50, 0x2, R96 ;  /* 0x00000002324a7825 */ /* 0x000fe200078e0260 */
[----:B0-----:R-:W-:Y:S02]  /*1f70*/  PRMT R39, RZ, 0x7610, R39 ;  /* 0x00007610ff277816 */ /* 0x001fe40000000027 */
[----:B------:R-:W-:Y:S02]  /*1f80*/  ISETP.GE.AND P1, PT, R21, UR5, PT ;  /* 0x0000000515007c0c */ /* 0x000fe4000bf26270 */
[----:B-1----:R-:W-:Y:S01]  /*1f90*/  PRMT R41, RZ, 0x7610, R41 ;  /* 0x00007610ff297816 */ /* 0x002fe20000000029 */
[----:B------:R-:W-:Y:S01]  /*1fa0*/  IMAD.WIDE R72, R26, 0x2, R96 ;  /* 0x000000021a487825 */ /* 0x000fe200078e0260 */
[----:B------:R-:W-:-:S03]  /*1fb0*/  PRMT R38, RZ, 0x7610, R38 ;  /* 0x00007610ff267816 */ /* 0x000fc60000000026 */
[----:B------:R-:W-:Y:S01]  /*1fc0*/  IMAD.WIDE R42, R52, 0x2, R96 ;  /* 0x00000002342a7825 */ /* 0x000fe200078e0260 */
[----:B------:R0:W5:Y:S01]  /*1fd0*/  @!P4 LDG.E.U16 R41, desc[UR6][R74.64] ;  /* 0x000000064a29c981 */ /* 0x000162000c1e1500 */
[----:B------:R-:W-:-:S03]  /*1fe0*/  PRMT R40, RZ, 0x7610, R40 ;  /* 0x00007610ff287816 */ /* 0x000fc60000000028 */
[----:B------:R1:W5:Y:S04]  /*1ff0*/  @!P3 LDG.E.U16 R39, desc[UR6][R42.64] ;  /* 0x000000062a27b981 */ /* 0x000368000c1e1500 */
[----:B------:R1:W5:Y:S01]  /*2000*/  @!P2 LDG.E.U16 R38, desc[UR6][R72.64] ;  /* 0x000000064826a981 */ /* 0x000362000c1e1500 */
[----:B0-----:R-:W-:Y:S02]  /*2010*/  IMAD.MOV.U32 R74, RZ, RZ, R78 ;  /* 0x000000ffff4a7224 */ /* 0x001fe400078e004e */
[----:B------:R-:W-:Y:S01]  /*2020*/  IMAD.WIDE R78, R25, 0x2, R96 ;  /* 0x00000002194e7825 */ /* 0x000fe200078e0260 */
[----:B-1----:R-:W-:-:S03]  /*2030*/  PRMT R42, RZ, 0x7610, R42 ;  /* 0x00007610ff2a7816 */ /* 0x002fc6000000002a */
[----:B------:R-:W-:-:S03]  /*2040*/  IMAD.WIDE R72, R51, 0x2, R96 ;  /* 0x0000000233487825 */ /* 0x000fc600078e0260 */
[----:B------:R-:W5:Y:S04]  /*2050*/  @!P1 LDG.E.U16 R42, desc[UR6][R78.64] ;  /* 0x000000064e2a9981 */ /* 0x000f68000c1e1500 */
[----:B------:R0:W5:Y:S01]  /*2060*/  @!P5 LDG.E.U16 R40, desc[UR6][R72.64] ;  /* 0x000000064828d981 */ /* 0x000162000c1e1500 */
[----:B------:R-:W-:Y:S01]  /*2070*/  BAR.SYNC.DEFER_BLOCKING 0x0 ;  /* 0x0000000000007b1d */ /* 0x000fe20000010000 */
[----:B------:R-:W-:Y:S01]  /*2080*/  ISETP.GE.AND P2, PT, R5, UR5, PT ;  /* 0x0000000505007c0c */ /* 0x000fe2000bf46270 */
[----:B------:R-:W-:Y:S02]  /*2090*/  IMAD.MOV.U32 R75, RZ, RZ, R77 ;  /* 0x000000ffff4b7224 */ /* 0x000fe400078e004d */
[----:B0-----:R-:W-:Y:S01]  /*20a0*/  IMAD.MOV.U32 R72, RZ, RZ, R71 ;  /* 0x000000ffff487224 */ /* 0x001fe200078e0047 */
[----:B------:R-:W-:Y:S01]  /*20b0*/  MOV R73, R76 ;  /* 0x0000004c00497202 */ /* 0x000fe20000000f00 */
[----:B------:R-:W-:Y:S01]  /*20c0*/  IMAD.WIDE R76, R22, 0x2, R74 ;  /* 0x00000002164c7825 */ /* 0x000fe200078e024a */
[----:B------:R-:W-:-:S02]  /*20d0*/  PRMT R71, RZ, 0x7610, R71 ;  /* 0x00007610ff477816 */ /* 0x000fc40000000047 */
[----:B------:R-:W-:Y:S01]  /*20e0*/  PRMT R43, RZ, 0x7610, R43 ;  /* 0x00007610ff2b7816 */ /* 0x000fe2000000002b */
[----:B------:R-:W-:Y:S01]  /*20f0*/  IMAD.WIDE R80, R22, 0x2, R72 ;  /* 0x0000000216507825 */ /* 0x000fe200078e0248 */
[----:B------:R-:W-:-:S03]  /*2100*/  PRMT R106, RZ, 0x7610, R106 ;  /* 0x00007610ff6a7816 */ /* 0x000fc6000000006a */
[----:B------:R-:W-:Y:S02]  /*2110*/  IMAD.MOV.U32 R78, RZ, RZ, R84 ;  /* 0x000000ffff4e7224 */ /* 0x000fe400078e0054 */
[----:B------:R-:W-:Y:S01]  /*2120*/  IMAD.MOV.U32 R79, RZ, RZ, R85 ;  /* 0x000000ffff4f7224 */ /* 0x000fe200078e0055 */
[----:B------:R0:W5:Y:S01]  /*2130*/  @!P2 LDG.E.U16 R71, desc[UR6][R76.64] ;  /* 0x000000064c47a981 */ /* 0x000162000c1e1500 */
[----:B------:R-:W-:-:S03]  /*2140*/  PRMT R107, RZ, 0x7610, R107 ;  /* 0x00007610ff6b7816 */ /* 0x000fc6000000006b */
[----:B------:R1:W5:Y:S01]  /*2150*/  @!P2 LDG.E.U16 R43, desc[UR6][R80.64] ;  /* 0x00000006502ba981 */ /* 0x000362000c1e1500 */
[----:B0-----:R-:W-:Y:S02]  /*2160*/  IMAD.MOV.U32 R76, RZ, RZ, R82 ;  /* 0x000000ffff4c7224 */ /* 0x001fe400078e0052 */
[----:B------:R-:W-:Y:S02]  /*2170*/  IMAD.MOV.U32 R77, RZ, RZ, R83 ;  /* 0x000000ffff4d7224 */ /* 0x000fe400078e0053 */
[----:B-1----:R-:W-:Y:S02]  /*2180*/  IMAD.MOV.U32 R80, RZ, RZ, R87 ;  /* 0x000000ffff507224 */ /* 0x002fe400078e0057 */
[----:B------:R-:W-:Y:S01]  /*2190*/  IMAD.WIDE R82, R22, 0x2, R76 ;  /* 0x0000000216527825 */ /* 0x000fe200078e024c */
[----:B------:R-:W-:-:S03]  /*21a0*/  PRMT R108, RZ, 0x7610, R108 ;  /* 0x00007610ff6c7816 */ /* 0x000fc6000000006c */
[----:B------:R-:W-:Y:S01]  /*21b0*/  IMAD.MOV.U32 R81, RZ, RZ, R86 ;  /* 0x000000ffff517224 */ /* 0x000fe200078e0056 */
[----:B------:R0:W5:Y:S01]  /*21c0*/  @!P2 LDG.E.U16 R106, desc[UR6][R82.64] ;  /* 0x00000006526aa981 */ /* 0x000162000c1e1500 */
[----:B------:R-:W-:-:S04]  /*21d0*/  IMAD.WIDE R84, R22, 0x2, R78 ;  /* 0x0000000216547825 */ /* 0x000fc800078e024e */
[C---:B------:R-:W-:Y:S01]  /*21e0*/  IMAD.WIDE R86, R22.reuse, 0x2, R80 ;  /* 0x0000000216567825 */ /* 0x040fe200078e0250 */
[----:B------:R1:W5:Y:S01]  /*21f0*/  @!P2 LDG.E.U16 R107, desc[UR6][R84.64] ;  /* 0x00000006546ba981 */ /* 0x000362000c1e1500 */
[----:B0-----:R-:W-:Y:S02]  /*2200*/  MOV R82, R88 ;  /* 0x0000005800527202 */ /* 0x001fe40000000f00 */
[----:B------:R-:W-:Y:S01]  /*2210*/  IMAD.MOV.U32 R83, RZ, RZ, R89 ;  /* 0x000000ffff537224 */ /* 0x000fe200078e0059 */
[----:B------:R0:W5:Y:S01]  /*2220*/  @!P2 LDG.E.U16 R108, desc[UR6][R86.64] ;  /* 0x00000006566ca981 */ /* 0x000162000c1e1500 */
[--C-:B-1----:R-:W-:Y:S01]  /*2230*/  IMAD.MOV.U32 R84, RZ, RZ, R109.reuse ;  /* 0x000000ffff547224 */ /* 0x102fe200078e006d */
[----:B------:R-:W-:Y:S01]  /*2240*/  PRMT R109, RZ, 0x7610, R109 ;  /* 0x00007610ff6d7816 */ /* 0x000fe2000000006d */
[--C-:B------:R-:W-:Y:S01]  /*2250*/  IMAD.MOV.U32 R85, RZ, RZ, R110.reuse ;  /* 0x000000ffff557224 */ /* 0x100fe200078e006e */
[----:B------:R-:W-:Y:S01]  /*2260*/  PRMT R110, RZ, 0x7610, R110 ;  /* 0x00007610ff6e7816 */ /* 0x000fe2000000006e */
[----:B0-----:R-:W-:-:S04]  /*2270*/  IMAD.WIDE R86, R22, 0x2, R82 ;  /* 0x0000000216567825 */ /* 0x001fc800078e0252 */
[C---:B------:R-:W-:Y:S01]  /*2280*/  IMAD.WIDE R88, R22.reuse, 0x2, R84 ;  /* 0x0000000216587825 */ /* 0x040fe200078e0254 */
[----:B------:R0:W5:Y:S04]  /*2290*/  @!P2 LDG.E.U16 R109, desc[UR6][R86.64] ;  /* 0x00000006566da981 */ /* 0x000168000c1e1500 */
[----:B------:R1:W5:Y:S01]  /*22a0*/  @!P2 LDG.E.U16 R110, desc[UR6][R88.64] ;  /* 0x00000006586ea981 */ /* 0x000362000c1e1500 */
[----:B0-----:R-:W-:Y:S02]  /*22b0*/  IMAD.MOV.U32 R86, RZ, RZ, R112 ;  /* 0x000000ffff567224 */ /* 0x001fe400078e0070 */
[--C-:B------:R-:W-:Y:S01]  /*22c0*/  IMAD.MOV.U32 R87, RZ, RZ, R111.reuse ;  /* 0x000000ffff577224 */ /* 0x100fe200078e006f */
[----:B------:R-:W-:Y:S01]  /*22d0*/  PRMT R111, RZ, 0x7610, R111 ;  /* 0x00007610ff6f7816 */ /* 0x000fe2000000006f */
[----:B-1----:R-:W-:Y:S01]  /*22e0*/  IMAD.WIDE R88, R22, 0x2, R86 ;  /* 0x0000000216587825 */ /* 0x002fe200078e0256 */
[----:B------:R-:W-:-:S04]  /*22f0*/  PRMT R112, RZ, 0x7610, R112 ;  /* 0x00007610ff707816 */ /* 0x000fc80000000070 */
[----:B------:R0:W5:Y:S02]  /*2300*/  @!P2 LDG.E.U16 R111, desc[UR6][R88.64] ;  /* 0x00000006586fa981 */ /* 0x000164000c1e1500 */
[----:B0-----:R-:W-:Y:S02]  /*2310*/  IMAD.MOV.U32 R88, RZ, RZ, R90 ;  /* 0x000000ffff587224 */ /* 0x001fe400078e005a */
[----:B------:R-:W-:Y:S02]  /*2320*/  IMAD.MOV.U32 R89, RZ, RZ, R91 ;  /* 0x000000ffff597224 */ /* 0x000fe400078e005b */
[----:B------:R-:W-:-:S05]  /*2330*/  IMAD.WIDE R90, R22, 0x2, R88 ;  /* 0x00000002165a7825 */ /* 0x000fca00078e0258 */
[----:B------:R0:W5:Y:S01]  /*2340*/  @!P2 LDG.E.U16 R112, desc[UR6][R90.64] ;  /* 0x000000065a70a981 */ /* 0x000162000c1e1500 */
[-C--:B------:R-:W-:Y:S01]  /*2350*/  LOP3.LUT R95, R95, R94.reuse, RZ, 0x3c, !PT ;  /* 0x0000005e5f5f7212 */ /* 0x080fe200078e3cff */
[----:B0-----:R-:W-:Y:S02]  /*2360*/  IMAD.MOV.U32 R90, RZ, RZ, R113 ;  /* 0x000000ffff5a7224 */ /* 0x001fe400078e0071 */
[----:B------:R-:W-:Y:S01]  /*2370*/  IMAD.MOV.U32 R91, RZ, RZ, R115 ;  /* 0x000000ffff5b7224 */ /* 0x000fe200078e0073 */
[----:B------:R-:W-:Y:S01]  /*2380*/  PRMT R113, RZ, 0x7610, R113 ;  /* 0x00007610ff717816 */ /* 0x000fe20000000071 */
[C---:B------:R-:W-:Y:S01]  /*2390*/  IMAD.WIDE R116, R22.reuse, 0x2, R90 ;  /* 0x0000000216747825 */ /* 0x040fe200078e025a */
[C---:B------:R-:W-:Y:S02]  /*23a0*/  LOP3.LUT R94, R95.reuse, R94, RZ, 0x3c, !PT ;  /* 0x0000005e5f5e7212 */ /* 0x040fe400078e3cff */
[----:B------:R-:W-:Y:S02]  /*23b0*/  PRMT R115, RZ, 0x7610, R115 ;  /* 0x00007610ff737816 */ /* 0x000fe40000000073 */
[----:B------:R0:W5:Y:S01]  /*23c0*/  @!P2 LDG.E.U16 R113, desc[UR6][R116.64] ;  /* 0x000000067471a981 */ /* 0x000162000c1e1500 */
[----:B------:R-:W-:Y:S01]  /*23d0*/  LOP3.LUT R95, R95, R94, RZ, 0x3c, !PT ;  /* 0x0000005e5f5f7212 */ /* 0x000fe200078e3cff */
[----:B0-----:R-:W-:-:S05]  /*23e0*/  IMAD.WIDE R116, R22, 0x2, R92 ;  /* 0x0000000216747825 */ /* 0x001fca00078e025c */
[----:B------:R0:W5:Y:S01]  /*23f0*/  @!P2 LDG.E.U16 R115, desc[UR6][R116.64] ;  /* 0x000000067473a981 */ /* 0x000162000c1e1500 */
[----:B------:R-:W-:Y:S01]  /*2400*/  IMAD.WIDE R118, R22, 0x2, R94 ;  /* 0x0000000216767825 */ /* 0x000fe200078e025e */
[----:B0-----:R-:W-:Y:S02]  /*2410*/  PRMT R116, RZ, 0x7610, R116 ;  /* 0x00007610ff747816 */ /* 0x001fe40000000074 */
[----:B------:R-:W-:-:S04]  /*2420*/  PRMT R117, RZ, 0x7610, R117 ;  /* 0x00007610ff757816 */ /* 0x000fc80000000075 */
[----:B------:R0:W5:Y:S01]  /*2430*/  @!P2 LDG.E.U16 R116, desc[UR6][R118.64] ;  /* 0x000000067674a981 */ /* 0x000162000c1e1500 */
[----:B------:R-:W-:Y:S02]  /*2440*/  PRMT R120, RZ, 0x7610, R120 ;  /* 0x00007610ff787816 */ /* 0x000fe40000000078 */
[----:B------:R-:W-:Y:S01]  /*2450*/  LOP3.LUT R105, R105, R104, RZ, 0x3c, !PT ;  /* 0x0000006869697212 */ /* 0x000fe200078e3cff */
[----:B0-----:R-:W-:-:S03]  /*2460*/  IMAD.WIDE R118, R22, 0x2, R98 ;  /* 0x0000000216767825 */ /* 0x001fc600078e0262 */
[C---:B------:R-:W-:Y:S02]  /*2470*/  LOP3.LUT R104, R105.reuse, R104, RZ, 0x3c, !PT ;  /* 0x0000006869687212 */ /* 0x040fe400078e3cff */
[----:B------:R0:W5:Y:S01]  /*2480*/  @!P2 LDG.E.U16 R117, desc[UR6][R118.64] ;  /* 0x000000067675a981 */ /* 0x000162000c1e1500 */
[----:B------:R-:W-:Y:S02]  /*2490*/  PRMT R122, RZ, 0x7610, R122 ;  /* 0x00007610ff7a7816 */ /* 0x000fe4000000007a */
[----:B------:R-:W-:Y:S01]  /*24a0*/  LOP3.LUT R105, R105, R104, RZ, 0x3c, !PT ;  /* 0x0000006869697212 */ /* 0x000fe200078e3cff */
[----:B0-----:R-:W-:-:S05]  /*24b0*/  IMAD.WIDE R118, R22, 0x2, R100 ;  /* 0x0000000216767825 */ /* 0x001fca00078e0264 */
[----:B------:R0:W5:Y:S01]  /*24c0*/  @!P2 LDG.E.U16 R120, desc[UR6][R118.64] ;  /* 0x000000067678a981 */ /* 0x000162000c1e1500 */
[----:B------:R-:W-:Y:S01]  /*24d0*/  PRMT R121, RZ, 0x7610, R121 ;  /* 0x00007610ff797816 */ /* 0x000fe20000000079 */
[----:B0-----:R-:W-:-:S05]  /*24e0*/  IMAD.WIDE R118, R22, 0x2, R102 ;  /* 0x0000000216767825 */ /* 0x001fca00078e0266 */
[----:B------:R0:W5:Y:S02]  /*24f0*/  @!P2 LDG.E.U16 R122, desc[UR6][R118.64] ;  /* 0x00000006767aa981 */ /* 0x000164000c1e1500 */
[----:B0-----:R-:W-:-:S05]  /*2500*/  IMAD.WIDE R118, R22, 0x2, R104 ;  /* 0x0000000216767825 */ /* 0x001fca00078e0268 */
[----:B------:R-:W5:Y:S04]  /*2510*/  @!P2 LDG.E.U16 R121, desc[UR6][R118.64] ;  /* 0x000000067679a981 */ /* 0x000f68000c1e1500 */
[----:B--2---:R-:W-:Y:S04]  /*2520*/  STS.U16 [R4+UR4], R114 ;  /* 0x0000007204007988 */ /* 0x004fe80008000404 */
[----:B---3--:R-:W-:Y:S04]  /*2530*/  STS.U16 [R4+UR4+0x200], R28 ;  /* 0x0002001c04007988 */ /* 0x008fe80008000404 */
[----:B----4-:R-:W-:Y:S04]  /*2540*/  STS.U16 [R4+UR4+0x400], R29 ;  /* 0x0004001d04007988 */ /* 0x010fe80008000404 */
[----:B-----5:R-:W-:Y:S04]  /*2550*/  STS.U16 [R4+UR4+0x600], R30 ;  /* 0x0006001e04007988 */ /* 0x020fe80008000404 */
[----:B------:R-:W-:Y:S04]  /*2560*/  STS.U16 [R4+UR4+0x800], R31 ;  /* 0x0008001f04007988 */ /* 0x000fe80008000404 */
        /* <DEDUP_REMOVED lines=26> */
[----:B------:R-:W-:Y:S01]  /*2710*/  STS.U16 [R64+UR4+0x3e00], R121 ;  /* 0x003e007940007988 */ /* 0x000fe20008000404 */
[----:B------:R-:W-:Y:S06]  /*2720*/  BAR.SYNC.DEFER_BLOCKING 0x0 ;  /* 0x0000000000007b1d */ /* 0x000fec0000010000 */
[----:B------:R-:W-:Y:S04]  /*2730*/  LDSM.16.MT88.4 R28, [R0] ;  /* 0x00000000001c783b */ /* 0x000fe80000004200 */
[----:B------:R-:W0:Y:S04]  /*2740*/  LDSM.16.M88.4 R36, [R2+UR4+0x2000] ;  /* 0x002000040224783b */ /* 0x000e280008000200 */
[----:B------:R-:W1:Y:S04]  /*2750*/  LDSM.16.MT88.4 R40, [R0+0x400] ;  /* 0x000400000028783b */ /* 0x000e680000004200 */
[----:B------:R-:W-:Y:S01]  /*2760*/  LDSM.16.M88.4 R32, [R65+UR4+0x2000] ;  /* 0x002000044120783b */ /* 0x000fe20008000200 */
[----:B0-----:R-:W-:Y:S03]  /*2770*/  HMMA.16816.F32.BF16 R44, R28, R36, R44 ;  /* 0x000000241c2c723c */ /* 0x001fe6000004182c */
[----:B------:R-:W0:-:S15]  /*2780*/  LDSM.16.MT88.4 R28, [R0+0x800] ;  /* 0x00080000001c783b */ /* 0x000e1e0000004200 */
[----:B------:R-:W-:-:S06]  /*2790*/  NOP ;  /* 0x0000000000007918 */ /* 0x000fcc0000000000 */
[----:B-1----:R-:W-:Y:S01]  /*27a0*/  HMMA.16816.F32.BF16 R44, R40, R38, R44 ;  /* 0x00000026282c723c */ /* 0x002fe2000004182c */
[----:B------:R-:W1:Y:S04]  /*27b0*/  LDSM.16.MT88.4 R36, [R0+0xc00] ;  /* 0x000c00000024783b */ /* 0x000e680000004200 */
[----:B------:R-:W-:-:S15]  /*27c0*/  LDSM.16.M88.4 R40, [R2+UR4+0x2080] ;  /* 0x002080040228783b */ /* 0x000fde0008000200 */
[----:B------:R-:W-:-:S04]  /*27d0*/  NOP ;  /* 0x0000000000007918 */ /* 0x000fc80000000000 */
[----:B0-----:R-:W-:Y:S01]  /*27e0*/  HMMA.16816.F32.BF16 R44, R28, R32, R44 ;  /* 0x000000201c2c723c */ /* 0x001fe2000004182c */
[----:B------:R-:W0:-:S15]  /*27f0*/  LDSM.16.MT88.4 R28, [R0+0x1000] ;  /* 0x00100000001c783b */ /* 0x000e1e0000004200 */
[----:B------:R-:W-:-:S08]  /*2800*/  NOP ;  /* 0x0000000000007918 */ /* 0x000fd00000000000 */
        /* <DEDUP_REMOVED lines=8> */
[----:B------:R-:W1:Y:S01]  /*2890*/  LDSM.16.MT88.4 R32, [R0+0x1c00] ;  /* 0x001c00000020783b */ /* 0x000e620000004200 */
[----:B------:R-:W-:-:S05]  /*28a0*/  VIADD R61, R61, 0xffffffff ;  /* 0xffffffff3d3d7836 */ /* 0x000fca0000000000 */
[----:B------:R-:W-:-:S15]  /*28b0*/  ISETP.NE.U32.AND P1, PT, R61, RZ, PT ;  /* 0x000000ff3d00720c */ /* 0x000fde0003f25070 */
[----:B------:R-:W-:-:S02]  /*28c0*/  NOP ;  /* 0x0000000000007918 */ /* 0x000fc40000000000 */
[----:B0-----:R-:W-:Y:S01]  /*28d0*/  HMMA.16816.F32.BF16 R28, R36, R44, R28 ;  /* 0x0000002c241c723c */ /* 0x001fe2000004181c */
[----:B------:R-:W-:-:S04]  /*28e0*/  IMAD.WIDE R90, R23, 0x2, R90 ;  /* 0x00000002175a7825 */ /* 0x000fc800078e025a */
[----:B------:R-:W-:-:S04]  /*28f0*/  IMAD.WIDE R88, R23, 0x2, R88 ;  /* 0x0000000217587825 */ /* 0x000fc800078e0258 */
[----:B------:R-:W-:Y:S01]  /*2900*/  IMAD.WIDE R84, R23, 0x2, R84 ;  /* 0x0000000217547825 */ /* 0x000fe200078e0254 */
[----:B------:R-:W-:-:S03]  /*2910*/  UIADD3 UR5, UR5, -0x80, URZ ;  /* 0xffffff8005057890 */ /* 0x000fc6000fffe03f */
[----:B------:R-:W-:-:S04]  /*2920*/  IMAD.WIDE R82, R23, 0x2, R82 ;  /* 0x0000000217527825 */ /* 0x000fc800078e0252 */
[----:B------:R-:W-:Y:S01]  /*2930*/  IMAD.WIDE R76, R23, 0x2, R76 ;  /* 0x00000002174c7825 */ /* 0x000fe200078e024c */
[----:B------:R-:W-:-:S03]  /*2940*/  MOV R109, R84 ;  /* 0x00000054006d7202 */ /* 0x000fc60000000f00 */
[----:B------:R-:W-:-:S04]  /*2950*/  IMAD.WIDE R40, R23, 0x2, R104 ;  /* 0x0000000217287825 */ /* 0x000fc800078e0268 */
[C---:B------:R-:W-:Y:S01]  /*2960*/  IMAD.WIDE R86, R23.reuse, 0x2, R86 ;  /* 0x0000000217567825 */ /* 0x040fe200078e0256 */
[----:B-1----:R-:W-:Y:S03]  /*2970*/  HMMA.16816.F32.BF16 R44, R32, R46, R28 ;  /* 0x0000002e202c723c */ /* 0x002fe6000004181c */
[----:B------:R-:W-:-:S04]  /*2980*/  IMAD.WIDE R78, R23, 0x2, R78 ;  /* 0x00000002174e7825 */ /* 0x000fc800078e024e */
[----:B------:R-:W-:-:S04]  /*2990*/  IMAD.WIDE R36, R23, 0x2, R94 ;  /* 0x0000000217247825 */ /* 0x000fc800078e025e */
[----:B------:R-:W-:Y:S02]  /*29a0*/  IMAD.MOV.U32 R113, RZ, RZ, R90 ;  /* 0x000000ffff717224 */ /* 0x000fe400078e005a */
[----:B------:R-:W-:Y:S02]  /*29b0*/  IMAD.MOV.U32 R115, RZ, RZ, R91 ;  /* 0x000000ffff737224 */ /* 0x000fe400078e005b */
[----:B------:R-:W-:-:S04]  /*29c0*/  IMAD.WIDE R80, R23, 0x2, R80 ;  /* 0x0000000217507825 */ /* 0x000fc800078e0250 */
[----:B------:R-:W-:-:S04]  /*29d0*/  IMAD.WIDE R74, R23, 0x2, R74 ;  /* 0x00000002174a7825 */ /* 0x000fc800078e024a */
[----:B------:R-:W-:Y:S01]  /*29e0*/  IMAD.WIDE R72, R23, 0x2, R72 ;  /* 0x0000000217487825 */ /* 0x000fe200078e0248 */
[----:B------:R-:W-:-:S03]  /*29f0*/  MOV R104, R41 ;  /* 0x0000002900687202 */ /* 0x000fc60000000f00 */
[----:B------:R-:W-:Y:S02]  /*2a00*/  IMAD.MOV.U32 R90, RZ, RZ, R88 ;  /* 0x000000ffff5a7224 */ /* 0x000fe400078e0058 */
[----:B------:R-:W-:Y:S02]  /*2a10*/  IMAD.MOV.U32 R91, RZ, RZ, R89 ;  /* 0x000000ffff5b7224 */ /* 0x000fe400078e0059 */
[----:B------:R-:W-:Y:S02]  /*2a20*/  IMAD.MOV.U32 R88, RZ, RZ, R82 ;  /* 0x000000ffff587224 */ /* 0x000fe400078e0052 */
[----:B------:R-:W-:Y:S01]  /*2a30*/  IMAD.MOV.U32 R89, RZ, RZ, R83 ;  /* 0x000000ffff597224 */ /* 0x000fe200078e0053 */
[----:B------:R-:W-:Y:S01]  /*2a40*/  MOV R83, R77 ;  /* 0x0000004d00537202 */ /* 0x000fe20000000f00 */
[----:B------:R-:W-:Y:S02]  /*2a50*/  IMAD.MOV.U32 R112, RZ, RZ, R86 ;  /* 0x000000ffff707224 */ /* 0x000fe400078e0056 */
[----:B------:R-:W-:-:S02]  /*2a60*/  IMAD.MOV.U32 R111, RZ, RZ, R87 ;  /* 0x000000ffff6f7224 */ /* 0x000fc400078e0057 */
[----:B------:R-:W-:Y:S02]  /*2a70*/  IMAD.MOV.U32 R110, RZ, RZ, R85 ;  /* 0x000000ffff6e7224 */ /* 0x000fe400078e0055 */
[----:B------:R-:W-:Y:S02]  /*2a80*/  IMAD.MOV.U32 R84, RZ, RZ, R78 ;  /* 0x000000ffff547224 */ /* 0x000fe400078e004e */
[----:B------:R-:W-:Y:S02]  /*2a90*/  IMAD.MOV.U32 R82, RZ, RZ, R76 ;  /* 0x000000ffff527224 */ /* 0x000fe400078e004c */
[----:B------:R-:W-:-:S04]  /*2aa0*/  IMAD.WIDE R102, R23, 0x2, R102 ;  /* 0x0000000217667825 */ /* 0x000fc800078e0266 */
[----:B------:R-:W-:-:S04]  /*2ab0*/  IMAD.WIDE R100, R23, 0x2, R100 ;  /* 0x0000000217647825 */ /* 0x000fc800078e0264 */
[----:B------:R-:W-:Y:S02]  /*2ac0*/  IMAD.MOV.U32 R105, RZ, RZ, R40 ;  /* 0x000000ffff697224 */ /* 0x000fe400078e0028 */
[----:B------:R-:W-:-:S04]  /*2ad0*/  IMAD.WIDE R98, R23, 0x2, R98 ;  /* 0x0000000217627825 */ /* 0x000fc800078e0262 */
[----:B------:R-:W-:-:S04]  /*2ae0*/  IMAD.WIDE R92, R23, 0x2, R92 ;  /* 0x00000002175c7825 */ /* 0x000fc800078e025c */
[----:B------:R-:W-:Y:S02]  /*2af0*/  IMAD.MOV.U32 R95, RZ, RZ, R36 ;  /* 0x000000ffff5f7224 */ /* 0x000fe400078e0024 */
[----:B------:R-:W-:Y:S02]  /*2b00*/  IMAD.MOV.U32 R94, RZ, RZ, R37 ;  /* 0x000000ffff5e7224 */ /* 0x000fe400078e0025 */
[----:B------:R-:W-:Y:S02]  /*2b10*/  IMAD.MOV.U32 R87, RZ, RZ, R80 ;  /* 0x000000ffff577224 */ /* 0x000fe400078e0050 */
[----:B------:R-:W-:Y:S02]  /*2b20*/  IMAD.MOV.U32 R86, RZ, RZ, R81 ;  /* 0x000000ffff567224 */ /* 0x000fe400078e0051 */
[----:B------:R-:W-:Y:S02]  /*2b30*/  IMAD.MOV.U32 R85, RZ, RZ, R79 ;  /* 0x000000ffff557224 */ /* 0x000fe400078e004f */
[----:B------:R-:W-:-:S04]  /*2b40*/  IMAD.WIDE R96, R24, 0x2, R96 ;  /* 0x0000000218607825 */ /* 0x000fc800078e0260 */
[----:B------:R-:W-:Y:S02]  /*2b50*/  IMAD.MOV.U32 R78, RZ, RZ, R74 ;  /* 0x000000ffff4e7224 */ /* 0x000fe400078e004a */
[----:B------:R-:W-:Y:S02]  /*2b60*/  IMAD.MOV.U32 R77, RZ, RZ, R75 ;  /* 0x000000ffff4d7224 */ /* 0x000fe400078e004b */
[----:B------:R-:W-:Y:S02]  /*2b70*/  IMAD.MOV.U32 R71, RZ, RZ, R72 ;  /* 0x000000ffff477224 */ /* 0x000fe400078e0048 */
[----:B------:R-:W-:Y:S01]  /*2b80*/  IMAD.MOV.U32 R76, RZ, RZ, R73 ;  /* 0x000000ffff4c7224 */ /* 0x000fe200078e0049 */
[----:B------:R-:W-:Y:S06]  /*2b90*/  @P1 BRA `(.L_x_1) ;  /* 0xfffffff000301947 */ /* 0x000fec000383ffff */
[----:B------:R-:W-:Y:S02]  /*2ba0*/  F2FP.BF16.F32.PACK_AB R46, R47, R46 ;  /* 0x0000002e2f2e723e */ /* 0x000fe400000010ff */
[----:B------:R-:W-:-:S07]  /*2bb0*/  F2FP.BF16.F32.PACK_AB R44, R45, R44 ;  /* 0x0000002c2d2c723e */ /* 0x000fce00000010ff */
.L_x_0:
[----:B------:R-:W-:Y:S01]  /*2bc0*/  BAR.SYNC.DEFER_BLOCKING 0x0 ;  /* 0x0000000000007b1d */ /* 0x000fe20000010000 */
[----:B------:R-:W-:Y:S01]  /*2bd0*/  LOP3.LUT R3, R8, 0x60, RZ, 0xc0, !PT ;  /* 0x0000006008037812 */ /* 0x000fe200078ec0ff */
[----:B------:R-:W-:Y:S01]  /*2be0*/  IMAD.SHL.U32 R5, R10, 0x4, RZ ;  /* 0x000000040a057824 */ /* 0x000fe200078e00ff */
[----:B------:R-:W-:Y:S01]  /*2bf0*/  SHF.R.U32.HI R0, RZ, 0x4, R10 ;  /* 0x00000004ff007819 */ /* 0x000fe2000001160a */
[----:B------:R-:W-:Y:S01]  /*2c00*/  IMAD.IADD R67, R67, 0x1, R6 ;  /* 0x0000000143437824 */ /* 0x000fe200078e0206 */
[----:B------:R-:W-:Y:S01]  /*2c10*/  LOP3.LUT R4, R3, 0x1c, R10, 0xf8, !PT ;  /* 0x0000001c03047812 */ /* 0x000fe200078ef80a */
[----:B------:R-:W-:Y:S01]  /*2c20*/  ULDC.64 UR8, c[0x0][0x228] ;  /* 0x00008a0000087ab9 */ /* 0x000fe20000000a00 */
[----:B------:R-:W-:Y:S02]  /*2c30*/  SEL R2, RZ, 0x440, !P0 ;  /* 0x00000440ff027807 */ /* 0x000fe40004000000 */
[----:B------:R-:W-:Y:S02]  /*2c40*/  LOP3.LUT R3, R0, 0x102, R5, 0xc8, !PT ;  /* 0x0000010200037812 */ /* 0x000fe400078ec805 */
[----:B------:R-:W-:-:S02]  /*2c50*/  LOP3.LUT R8, R7, 0x600, RZ, 0xc0, !PT ;  /* 0x0000060007087812 */ /* 0x000fc400078ec0ff */
[----:B------:R-:W-:Y:S02]  /*2c60*/  LOP3.LUT R2, R3, R4, R2, 0xf6, !PT ;  /* 0x0000000403027212 */ /* 0x000fe400078ef602 */
[----:B------:R-:W-:Y:S02]  /*2c70*/  PRMT R4, R44, 0x7632, R4 ;  /* 0x000076322c047816 */ /* 0x000fe40000000004 */
[----:B------:R-:W-:Y:S02]  /*2c80*/  LOP3.LUT R0, R2, 0x20, RZ, 0x3c, !PT ;  /* 0x0000002002007812 */ /* 0x000fe400078e3cff */
[----:B------:R-:W-:Y:S02]  /*2c90*/  PRMT R7, R46, 0x7632, R7 ;  /* 0x000076322e077816 */ /* 0x000fe40000000007 */
[----:B------:R-:W-:Y:S02]  /*2ca0*/  LOP3.LUT R5, R8, 0xfc, R5, 0xf8, !PT ;  /* 0x000000fc08057812 */ /* 0x000fe400078ef805 */
[----:B------:R-:W-:Y:S01]  /*2cb0*/  SHF.R.U32.HI R10, RZ, 0x1, R10 ;  /* 0x00000001ff0a7819 */ /* 0x000fe2000001160a */
[----:B------:R-:W-:Y:S01]  /*2cc0*/  STS.U16 [R2+UR4], R44 ;  /* 0x0000002c02007988 */ /* 0x000fe20008000404 */
[----:B------:R-:W-:-:S02]  /*2cd0*/  ISETP.GE.AND P0, PT, R9, UR8, PT ;  /* 0x0000000809007c0c */ /* 0x000fc4000bf06270 */
[----:B------:R-:W-:Y:S01]  /*2ce0*/  LOP3.LUT R5, R5, 0x60, R10, 0x78, !PT ;  /* 0x0000006005057812 */ /* 0x000fe200078e780a */
[----:B------:R0:W-:Y:S04]  /*2cf0*/  STS.U16 [R2+UR4+0x80], R4 ;  /* 0x0000800402007988 */ /* 0x0001e80008000404 */
[----:B------:R-:W-:Y:S04]  /*2d00*/  STS.U16 [R0+UR4+0x200], R46 ;  /* 0x0002002e00007988 */ /* 0x000fe80008000404 */
[----:B------:R1:W-:Y:S01]  /*2d10*/  STS.U16 [R0+UR4+0x280], R7 ;  /* 0x0002800700007988 */ /* 0x0003e20008000404 */
[----:B0-----:R-:W-:Y:S01]  /*2d20*/  LOP3.LUT R2, R6, R70, RZ, 0xfc, !PT ;  /* 0x0000004606027212 */ /* 0x001fe200078efcff */
[----:B------:R-:W-:Y:S03]  /*2d30*/  BAR.SYNC.DEFER_BLOCKING 0x0 ;  /* 0x0000000000007b1d */ /* 0x000fe60000010000 */
[----:B------:R-:W-:-:S02]  /*2d40*/  ISETP.LT.AND P3, PT, R2, UR9, !P0 ;  /* 0x0000000902007c0c */ /* 0x000fc4000c761270 */
[C-C-:B-1----:R-:W-:Y:S02]  /*2d50*/  LOP3.LUT R0, R6.reuse, 0x10, R70.reuse, 0xfe, !PT ;  /* 0x0000001006007812 */ /* 0x142fe400078efe46 */
[----:B------:R-:W-:-:S04]  /*2d60*/  LOP3.LUT R6, R6, 0x8, R70, 0xfe, !PT ;  /* 0x0000000806067812 */ /* 0x000fc800078efe46 */
[----:B------:R-:W-:Y:S01]  /*2d70*/  ISETP.LT.AND P2, PT, R6, UR9, !P0 ;  /* 0x0000000906007c0c */ /* 0x000fe2000c741270 */
[----:B------:R-:W0:Y:S04]  /*2d80*/  LDS R11, [R5+UR4] ;  /* 0x00000004050b7984 */ /* 0x000e280008000800 */
[----:B------:R1:W2:Y:S01]  /*2d90*/  LDS R13, [R5+UR4+0x100] ;  /* 0x00010004050d7984 */ /* 0x0002a20008000800 */
[----:B------:R-:W-:Y:S02]  /*2da0*/  ULDC UR4, c[0x0][0x244] ;  /* 0x0000910000047ab9 */ /* 0x000fe40000000800 */
[----:B------:R-:W-:Y:S01]  /*2db0*/  IMAD R3, R9, UR4, RZ ;  /* 0x0000000409037c24 */ /* 0x000fe2000f8e02ff */
[----:B------:R-:W-:-:S04]  /*2dc0*/  ULDC.64 UR4, c[0x0][0x220] ;  /* 0x0000880000047ab9 */ /* 0x000fc80000000a00 */
[C---:B------:R-:W-:Y:S01]  /*2dd0*/  LEA R8, P1, R3.reuse, UR4, 0x1 ;  /* 0x0000000403087c11 */ /* 0x040fe2000f8208ff */
[----:B------:R-:W-:Y:S02]  /*2de0*/  ULDC UR4, c[0x0][0x248] ;  /* 0x0000920000047ab9 */ /* 0x000fe40000000800 */
[----:B-1----:R-:W-:Y:S01]  /*2df0*/  IMAD R5, R6, UR4, RZ ;  /* 0x0000000406057c24 */ /* 0x002fe2000f8e02ff */
[----:B------:R-:W-:Y:S01]  /*2e00*/  LEA.HI.X.SX32 R10, R3, UR5, 0x1, P1 ;  /* 0x00000005030a7c11 */ /* 0x000fe200088f0eff */
[----:B------:R-:W-:Y:S01]  /*2e10*/  IMAD R3, R2, UR4, RZ ;  /* 0x0000000402037c24 */ /* 0x000fe2000f8e02ff */
[C---:B------:R-:W-:Y:S01]  /*2e20*/  ISETP.LT.AND P1, PT, R0.reuse, UR9, !P0 ;  /* 0x0000000900007c0c */ /* 0x040fe2000c721270 */
[----:B------:R-:W-:Y:S01]  /*2e30*/  IMAD R0, R0, UR4, RZ ;  /* 0x0000000400007c24 */ /* 0x000fe2000f8e02ff */
[C---:B------:R-:W-:Y:S01]  /*2e40*/  ISETP.LT.AND P0, PT, R67.reuse, UR9, !P0 ;  /* 0x0000000943007c0c */ /* 0x040fe2000c701270 */
[----:B------:R-:W-:Y:S01]  /*2e50*/  IMAD R9, R67, UR4, RZ ;  /* 0x0000000443097c24 */ /* 0x000fe2000f8e02ff */
[----:B------:R-:W-:-:S02]  /*2e60*/  LEA R2, P4, R3, R8, 0x1 ;  /* 0x0000000803027211 */ /* 0x000fc400078808ff */
[CC--:B------:R-:W-:Y:S02]  /*2e70*/  LEA R6, P5, R0.reuse, R8.reuse, 0x1 ;  /* 0x0000000800067211 */ /* 0x0c0fe400078a08ff */
[----:B------:R-:W-:Y:S02]  /*2e80*/  LEA R4, P6, R5, R8, 0x1 ;  /* 0x0000000805047211 */ /* 0x000fe400078c08ff */
[-C--:B------:R-:W-:Y:S02]  /*2e90*/  LEA.HI.X.SX32 R3, R3, R10.reuse, 0x1, P4 ;  /* 0x0000000a03037211 */ /* 0x080fe400020f0eff */
[-C--:B------:R-:W-:Y:S02]  /*2ea0*/  LEA.HI.X.SX32 R7, R0, R10.reuse, 0x1, P5 ;  /* 0x0000000a00077211 */ /* 0x080fe400028f0eff */
[----:B------:R-:W-:Y:S02]  /*2eb0*/  LEA.HI.X.SX32 R5, R5, R10, 0x1, P6 ;  /* 0x0000000a05057211 */ /* 0x000fe400030f0eff */
[----:B------:R-:W-:-:S04]  /*2ec0*/  LEA R8, P4, R9, R8, 0x1 ;  /* 0x0000000809087211 */ /* 0x000fc800078808ff */
[----:B------:R-:W-:Y:S02]  /*2ed0*/  LEA.HI.X.SX32 R9, R9, R10, 0x1, P4 ;  /* 0x0000000a09097211 */ /* 0x000fe400020f0eff */
[----:B0-----:R-:W-:Y:S01]  /*2ee0*/  PRMT R0, R11, 0x7632, R0 ;  /* 0x000076320b007816 */ /* 0x001fe20000000000 */
[----:B------:R0:W-:Y:S04]  /*2ef0*/  @P3 STG.E.U16 desc[UR6][R2.64], R11 ;  /* 0x0000000b02003986 */ /* 0x0001e8000c101506 */
[----:B------:R0:W-:Y:S04]  /*2f00*/  @P2 STG.E.U16 desc[UR6][R4.64], R0 ;  /* 0x0000000004002986 */ /* 0x0001e8000c101506 */
[----:B--2---:R0:W-:Y:S01]  /*2f10*/  @P1 STG.E.U16 desc[UR6][R6.64], R13 ;  /* 0x0000000d06001986 */ /* 0x0041e2000c101506 */
[----:B------:R-:W-:Y:S05]  /*2f20*/  @!P0 EXIT ;  /* 0x000000000000894d */ /* 0x000fea0003800000 */
[----:B0-----:R-:W-:-:S05]  /*2f30*/  PRMT R4, R13, 0x7632, R4 ;  /* 0x000076320d047816 */ /* 0x001fca0000000004 */
[----:B------:R-:W-:Y:S01]  /*2f40*/  STG.E.U16 desc[UR6][R8.64], R4 ;  /* 0x0000000408007986 */ /* 0x000fe2000c101506 */
[----:B------:R-:W-:Y:S05]  /*2f50*/  EXIT ;  /* 0x000000000000794d */ /* 0x000fea0003800000 */
.L_x_2:
[----:B------:R-:W-:-:S00]  /*2f60*/  BRA `(.L_x_2) ;  /* 0xfffffffc00fc7947 */ /* 0x000fc0000383ffff */
[----:B------:R-:W-:-:S00]  /*2f70*/  NOP ;  /* 0x0000000000007918 */ /* 0x000fc00000000000 */
        /* <DEDUP_REMOVED lines=8> */
.L_x_3:


//--------------------- .nv.shared.matmul_kernel  --------------------------
	.section	.nv.shared.matmul_kernel,"aw",@nobits
	.sectionflags	@""
	.align	16
	.zero		1024


//--------------------- .nv.shared.reserved.0     --------------------------
	.section	.nv.shared.reserved.0,"aw",@nobits
	.weak		__nv_reservedSMEM_offset_0_alias
	.size		__nv_reservedSMEM_offset_0_alias, 0, 0
	.other		__nv_reservedSMEM_offset_0_alias,@"STO_CUDA_RESERVED_SHARED STV_DEFAULT"
__nv_reservedSMEM_offset_0_alias:
	.zero		0


//--------------------- .nv.constant0.matmul_kernel --------------------------
	.section	.nv.constant0.matmul_kernel,"a",@progbits
	.sectionflags	@""
	.align	4
.nv.constant0.matmul_kernel:
	.zero		608


//--------------------- SYMBOLS --------------------------

	.type		.nv.reservedSmem.offset0,@object
	.size		.nv.reservedSmem.offset0,0x4
